//
// Generated by NVIDIA NVVM Compiler
//
// Compiler Build ID: CL-36424714
// Cuda compilation tools, release 13.0, V13.0.88
// Based on NVVM 20.0.0
//

.version 9.0
.target sm_100
.address_size 64

	// .globl	_ZN3fft18bit_reverse_kernelEP6float2ii

.visible .entry _ZN3fft18bit_reverse_kernelEP6float2ii(
	.param .u64 .ptr .align 1 _ZN3fft18bit_reverse_kernelEP6float2ii_param_0,
	.param .u32 _ZN3fft18bit_reverse_kernelEP6float2ii_param_1,
	.param .u32 _ZN3fft18bit_reverse_kernelEP6float2ii_param_2
)
{
	.reg .pred 	%p<3>;
	.reg .b32 	%r<10>;
	.reg .b32 	%f<5>;
	.reg .b64 	%rd<7>;

	ld.param.u64 	%rd1, [_ZN3fft18bit_reverse_kernelEP6float2ii_param_0];
	ld.param.u32 	%r4, [_ZN3fft18bit_reverse_kernelEP6float2ii_param_1];
	ld.param.u32 	%r3, [_ZN3fft18bit_reverse_kernelEP6float2ii_param_2];
	mov.u32 	%r5, %ctaid.x;
	mov.u32 	%r6, %ntid.x;
	mov.u32 	%r7, %tid.x;
	mad.lo.s32 	%r1, %r5, %r6, %r7;
	setp.ge.s32 	%p1, %r1, %r4;
	@%p1 bra 	$L__BB0_3;
	brev.b32 	%r8, %r1;
	sub.s32 	%r9, 32, %r3;
	shr.u32 	%r2, %r8, %r9;
	setp.le.u32 	%p2, %r2, %r1;
	@%p2 bra 	$L__BB0_3;
	cvta.to.global.u64 	%rd2, %rd1;
	mul.wide.s32 	%rd3, %r1, 8;
	add.s64 	%rd4, %rd2, %rd3;
	ld.global.v2.f32 	{%f1, %f2}, [%rd4];
	mul.wide.u32 	%rd5, %r2, 8;
	add.s64 	%rd6, %rd2, %rd5;
	ld.global.v2.f32 	{%f3, %f4}, [%rd6];
	st.global.v2.f32 	[%rd4], {%f3, %f4};
	st.global.v2.f32 	[%rd6], {%f1, %f2};
$L__BB0_3:
	ret;

}
	// .globl	_ZN3fft16normalize_kernelEP6float2i
.visible .entry _ZN3fft16normalize_kernelEP6float2i(
	.param .u64 .ptr .align 1 _ZN3fft16normalize_kernelEP6float2i_param_0,
	.param .u32 _ZN3fft16normalize_kernelEP6float2i_param_1
)
{
	.reg .pred 	%p<2>;
	.reg .b32 	%r<6>;
	.reg .b32 	%f<7>;
	.reg .b64 	%rd<5>;

	ld.param.u64 	%rd1, [_ZN3fft16normalize_kernelEP6float2i_param_0];
	ld.param.u32 	%r2, [_ZN3fft16normalize_kernelEP6float2i_param_1];
	mov.u32 	%r3, %ctaid.x;
	mov.u32 	%r4, %ntid.x;
	mov.u32 	%r5, %tid.x;
	mad.lo.s32 	%r1, %r3, %r4, %r5;
	setp.ge.s32 	%p1, %r1, %r2;
	@%p1 bra 	$L__BB1_2;
	cvta.to.global.u64 	%rd2, %rd1;
	cvt.rn.f32.s32 	%f1, %r2;
	rcp.rn.f32 	%f2, %f1;
	mul.wide.s32 	%rd3, %r1, 8;
	add.s64 	%rd4, %rd2, %rd3;
	ld.global.v2.f32 	{%f3, %f4}, [%rd4];
	mul.f32 	%f5, %f2, %f3;
	mul.f32 	%f6, %f2, %f4;
	st.global.v2.f32 	[%rd4], {%f5, %f6};
$L__BB1_2:
	ret;

}
	// .globl	_ZN3fft25pointwise_multiply_kernelEP6float2PKS0_i
.visible .entry _ZN3fft25pointwise_multiply_kernelEP6float2PKS0_i(
	.param .u64 .ptr .align 1 _ZN3fft25pointwise_multiply_kernelEP6float2PKS0_i_param_0,
	.param .u64 .ptr .align 1 _ZN3fft25pointwise_multiply_kernelEP6float2PKS0_i_param_1,
	.param .u32 _ZN3fft25pointwise_multiply_kernelEP6float2PKS0_i_param_2
)
{
	.reg .pred 	%p<2>;
	.reg .b32 	%r<6>;
	.reg .b32 	%f<10>;
	.reg .b64 	%rd<8>;

	ld.param.u64 	%rd1, [_ZN3fft25pointwise_multiply_kernelEP6float2PKS0_i_param_0];
	ld.param.u64 	%rd2, [_ZN3fft25pointwise_multiply_kernelEP6float2PKS0_i_param_1];
	ld.param.u32 	%r2, [_ZN3fft25pointwise_multiply_kernelEP6float2PKS0_i_param_2];
	mov.u32 	%r3, %ctaid.x;
	mov.u32 	%r4, %ntid.x;
	mov.u32 	%r5, %tid.x;
	mad.lo.s32 	%r1, %r3, %r4, %r5;
	setp.ge.s32 	%p1, %r1, %r2;
	@%p1 bra 	$L__BB2_2;
	cvta.to.global.u64 	%rd3, %rd1;
	cvta.to.global.u64 	%rd4, %rd2;
	mul.wide.s32 	%rd5, %r1, 8;
	add.s64 	%rd6, %rd3, %rd5;
	add.s64 	%rd7, %rd4, %rd5;
	ld.global.v2.f32 	{%f1, %f2}, [%rd6];
	ld.global.v2.f32 	{%f3, %f4}, [%rd7];
	mul.f32 	%f5, %f1, %f3;
	mul.f32 	%f6, %f2, %f4;
	sub.f32 	%f7, %f5, %f6;
	mul.f32 	%f8, %f2, %f3;
	fma.rn.f32 	%f9, %f4, %f1, %f8;
	st.global.v2.f32 	[%rd6], {%f7, %f9};
$L__BB2_2:
	ret;

}
	// .globl	_ZN3fft16fft_stage_kernelILNS_13TwiddleSourceE0EEEvP6float2PKS2_iiib
.visible .entry _ZN3fft16fft_stage_kernelILNS_13TwiddleSourceE0EEEvP6float2PKS2_iiib(
	.param .u64 .ptr .align 1 _ZN3fft16fft_stage_kernelILNS_13TwiddleSourceE0EEEvP6float2PKS2_iiib_param_0,
	.param .u64 .ptr .align 1 _ZN3fft16fft_stage_kernelILNS_13TwiddleSourceE0EEEvP6float2PKS2_iiib_param_1,
	.param .u32 _ZN3fft16fft_stage_kernelILNS_13TwiddleSourceE0EEEvP6float2PKS2_iiib_param_2,
	.param .u32 _ZN3fft16fft_stage_kernelILNS_13TwiddleSourceE0EEEvP6float2PKS2_iiib_param_3,
	.param .u32 _ZN3fft16fft_stage_kernelILNS_13TwiddleSourceE0EEEvP6float2PKS2_iiib_param_4,
	.param .u8 _ZN3fft16fft_stage_kernelILNS_13TwiddleSourceE0EEEvP6float2PKS2_iiib_param_5
)
{
	.reg .pred 	%p<3>;
	.reg .b16 	%rs<2>;
	.reg .b32 	%r<15>;
	.reg .b32 	%f<18>;
	.reg .b64 	%rd<11>;

	ld.param.u64 	%rd1, [_ZN3fft16fft_stage_kernelILNS_13TwiddleSourceE0EEEvP6float2PKS2_iiib_param_0];
	ld.param.u64 	%rd2, [_ZN3fft16fft_stage_kernelILNS_13TwiddleSourceE0EEEvP6float2PKS2_iiib_param_1];
	ld.param.u32 	%r4, [_ZN3fft16fft_stage_kernelILNS_13TwiddleSourceE0EEEvP6float2PKS2_iiib_param_2];
	ld.param.u32 	%r2, [_ZN3fft16fft_stage_kernelILNS_13TwiddleSourceE0EEEvP6float2PKS2_iiib_param_3];
	ld.param.u32 	%r3, [_ZN3fft16fft_stage_kernelILNS_13TwiddleSourceE0EEEvP6float2PKS2_iiib_param_4];
	ld.param.s8 	%rs1, [_ZN3fft16fft_stage_kernelILNS_13TwiddleSourceE0EEEvP6float2PKS2_iiib_param_5];
	shr.s32 	%r5, %r4, 1;
	mov.u32 	%r6, %ctaid.x;
	mov.u32 	%r7, %ntid.x;
	mov.u32 	%r8, %tid.x;
	mad.lo.s32 	%r1, %r6, %r7, %r8;
	setp.ge.s32 	%p1, %r1, %r5;
	@%p1 bra 	$L__BB3_2;
	cvta.to.global.u64 	%rd3, %rd1;
	cvta.to.global.u64 	%rd4, %rd2;
	div.s32 	%r9, %r1, %r2;
	mul.lo.s32 	%r10, %r9, %r2;
	sub.s32 	%r11, %r1, %r10;
	shl.b32 	%r12, %r10, 1;
	add.s32 	%r13, %r11, %r12;
	mul.wide.s32 	%rd5, %r13, 8;
	add.s64 	%rd6, %rd3, %rd5;
	ld.global.v2.f32 	{%f1, %f2}, [%rd6];
	mul.wide.s32 	%rd7, %r2, 8;
	add.s64 	%rd8, %rd6, %rd7;
	ld.global.v2.f32 	{%f3, %f4}, [%rd8];
	mul.lo.s32 	%r14, %r11, %r3;
	mul.wide.s32 	%rd9, %r14, 8;
	add.s64 	%rd10, %rd4, %rd9;
	ld.global.v2.f32 	{%f5, %f6}, [%rd10];
	setp.eq.s16 	%p2, %rs1, 0;
	neg.f32 	%f7, %f6;
	selp.f32 	%f8, %f6, %f7, %p2;
	mul.f32 	%f9, %f3, %f5;
	mul.f32 	%f10, %f4, %f8;
	sub.f32 	%f11, %f9, %f10;
	mul.f32 	%f12, %f3, %f8;
	fma.rn.f32 	%f13, %f4, %f5, %f12;
	add.f32 	%f14, %f1, %f11;
	add.f32 	%f15, %f2, %f13;
	st.global.v2.f32 	[%rd6], {%f14, %f15};
	sub.f32 	%f16, %f1, %f11;
	sub.f32 	%f17, %f2, %f13;
	st.global.v2.f32 	[%rd8], {%f16, %f17};
$L__BB3_2:
	ret;

}
	// .globl	_ZN3fft16fft_stage_kernelILNS_13TwiddleSourceE1EEEvP6float2PKS2_iiib
.visible .entry _ZN3fft16fft_stage_kernelILNS_13TwiddleSourceE1EEEvP6float2PKS2_iiib(
	.param .u64 .ptr .align 1 _ZN3fft16fft_stage_kernelILNS_13TwiddleSourceE1EEEvP6float2PKS2_iiib_param_0,
	.param .u64 .ptr .align 1 _ZN3fft16fft_stage_kernelILNS_13TwiddleSourceE1EEEvP6float2PKS2_iiib_param_1,
	.param .u32 _ZN3fft16fft_stage_kernelILNS_13TwiddleSourceE1EEEvP6float2PKS2_iiib_param_2,
	.param .u32 _ZN3fft16fft_stage_kernelILNS_13TwiddleSourceE1EEEvP6float2PKS2_iiib_param_3,
	.param .u32 _ZN3fft16fft_stage_kernelILNS_13TwiddleSourceE1EEEvP6float2PKS2_iiib_param_4,
	.param .u8 _ZN3fft16fft_stage_kernelILNS_13TwiddleSourceE1EEEvP6float2PKS2_iiib_param_5
)
{
	.reg .pred 	%p<3>;
	.reg .b16 	%rs<2>;
	.reg .b32 	%r<13>;
	.reg .b32 	%f<23>;
	.reg .b64 	%rd<7>;

	ld.param.u64 	%rd1, [_ZN3fft16fft_stage_kernelILNS_13TwiddleSourceE1EEEvP6float2PKS2_iiib_param_0];
	ld.param.u32 	%r3, [_ZN3fft16fft_stage_kernelILNS_13TwiddleSourceE1EEEvP6float2PKS2_iiib_param_2];
	ld.param.u32 	%r2, [_ZN3fft16fft_stage_kernelILNS_13TwiddleSourceE1EEEvP6float2PKS2_iiib_param_3];
	ld.param.s8 	%rs1, [_ZN3fft16fft_stage_kernelILNS_13TwiddleSourceE1EEEvP6float2PKS2_iiib_param_5];
	shr.s32 	%r4, %r3, 1;
	mov.u32 	%r5, %ctaid.x;
	mov.u32 	%r6, %ntid.x;
	mov.u32 	%r7, %tid.x;
	mad.lo.s32 	%r1, %r5, %r6, %r7;
	setp.ge.s32 	%p1, %r1, %r4;
	@%p1 bra 	$L__BB4_2;
	cvta.to.global.u64 	%rd2, %rd1;
	div.s32 	%r8, %r1, %r2;
	mul.lo.s32 	%r9, %r8, %r2;
	sub.s32 	%r10, %r1, %r9;
	shl.b32 	%r11, %r2, 1;
	mad.lo.s32 	%r12, %r8, %r11, %r10;
	mul.wide.s32 	%rd3, %r12, 8;
	add.s64 	%rd4, %rd2, %rd3;
	ld.global.v2.f32 	{%f1, %f2}, [%rd4];
	mul.wide.s32 	%rd5, %r2, 8;
	add.s64 	%rd6, %rd4, %rd5;
	ld.global.v2.f32 	{%f3, %f4}, [%rd6];
	setp.eq.s16 	%p2, %rs1, 0;
	cvt.rn.f32.s32 	%f5, %r11;
	mov.f32 	%f6, 0f40C90FDB;
	div.rn.f32 	%f7, %f6, %f5;
	neg.f32 	%f8, %f7;
	selp.f32 	%f9, %f8, %f7, %p2;
	cvt.rn.f32.s32 	%f10, %r10;
	mul.f32 	%f11, %f9, %f10;
	sin.approx.f32 	%f12, %f11;
	cos.approx.f32 	%f13, %f11;
	mul.f32 	%f14, %f3, %f13;
	mul.f32 	%f15, %f4, %f12;
	sub.f32 	%f16, %f14, %f15;
	mul.f32 	%f17, %f4, %f13;
	fma.rn.f32 	%f18, %f3, %f12, %f17;
	add.f32 	%f19, %f1, %f16;
	add.f32 	%f20, %f2, %f18;
	st.global.v2.f32 	[%rd4], {%f19, %f20};
	sub.f32 	%f21, %f1, %f16;
	sub.f32 	%f22, %f2, %f18;
	st.global.v2.f32 	[%rd6], {%f21, %f22};
$L__BB4_2:
	ret;

}


// ===== COMPILED SASS (sm_100) =====

	.target	sm_100

	.elftype	@"ET_EXEC"


//--------------------- .note.nv.tkinfo           --------------------------
	.section	.note.nv.tkinfo,"",@"SHT_NOTE"
	.sectionflags	@"SHF_NOTE_NV_TKINFO"
	.tkinfo
        /*0018*/ 	.word	0x00000002
        /*0030*/ 	.string	""
        /*0030*/ 	.string	"ptxas"
        /*0030*/ 	.string	"Cuda compilation tools, release 13.0, V13.0.88"
        /*0030*/ 	.string	"Build cuda_13.0.r13.0/compiler.36424714_0"
        /*0030*/ 	.string	"-arch sm_100 -m 64 "



//--------------------- .note.nv.cuinfo           --------------------------
	.section	.note.nv.cuinfo,"",@"SHT_NOTE"
	.sectionflags	@"SHF_NOTE_NV_CUINFO"
        /*0018*/ 	.short	0x0002
        /*001a*/ 	.short	0x0064
        /*001c*/ 	.short	0x0082
	.zero		2


//--------------------- .nv.info                  --------------------------
	.section	.nv.info,"",@"SHT_CUDA_INFO"
	.align	4


	//----- nvinfo : EIATTR_REGCOUNT
	.align		4
        /*0000*/ 	.byte	0x04, 0x2f
        /*0002*/ 	.short	(.L_1 - .L_0)
	.align		4
.L_0:
        /*0004*/ 	.word	index@(_ZN3fft18bit_reverse_kernelEP6float2ii)
        /*0008*/ 	.word	0x0000000c


	//----- nvinfo : EIATTR_FRAME_SIZE
	.align		4
.L_1:
        /*000c*/ 	.byte	0x04, 0x11
        /*000e*/ 	.short	(.L_3 - .L_2)
	.align		4
.L_2:
        /*0010*/ 	.word	index@(_ZN3fft18bit_reverse_kernelEP6float2ii)
        /*0014*/ 	.word	0x00000000


	//----- nvinfo : EIATTR_REGCOUNT
	.align		4
.L_3:
        /*0018*/ 	.byte	0x04, 0x2f
        /*001a*/ 	.short	(.L_5 - .L_4)
	.align		4
.L_4:
        /*001c*/ 	.word	index@(_ZN3fft16normalize_kernelEP6float2i)
        /*0020*/ 	.word	0x0000000e


	//----- nvinfo : EIATTR_FRAME_SIZE
	.align		4
.L_5:
        /*0024*/ 	.byte	0x04, 0x11
        /*0026*/ 	.short	(.L_7 - .L_6)
	.align		4
.L_6:
        /*0028*/ 	.word	index@($__internal_1_$__cuda_sm20_rcp_rn_f32_slowpath)
        /*002c*/ 	.word	0x00000000


	//----- nvinfo : EIATTR_FRAME_SIZE
	.align		4
.L_7:
        /*0030*/ 	.byte	0x04, 0x11
        /*0032*/ 	.short	(.L_9 - .L_8)
	.align		4
.L_8:
        /*0034*/ 	.word	index@(_ZN3fft16normalize_kernelEP6float2i)
        /*0038*/ 	.word	0x00000000


	//----- nvinfo : EIATTR_REGCOUNT
	.align		4
.L_9:
        /*003c*/ 	.byte	0x04, 0x2f
        /*003e*/ 	.short	(.L_11 - .L_10)
	.align		4
.L_10:
        /*0040*/ 	.word	index@(_ZN3fft25pointwise_multiply_kernelEP6float2PKS0_i)
        /*0044*/ 	.word	0x0000000c


	//----- nvinfo : EIATTR_FRAME_SIZE
	.align		4
.L_11:
        /*0048*/ 	.byte	0x04, 0x11
        /*004a*/ 	.short	(.L_13 - .L_12)
	.align		4
.L_12:
        /*004c*/ 	.word	index@(_ZN3fft25pointwise_multiply_kernelEP6float2PKS0_i)
        /*0050*/ 	.word	0x00000000


	//----- nvinfo : EIATTR_REGCOUNT
	.align		4
.L_13:
        /*0054*/ 	.byte	0x04, 0x2f
        /*0056*/ 	.short	(.L_15 - .L_14)
	.align		4
.L_14:
        /*0058*/ 	.word	index@(_ZN3fft16fft_stage_kernelILNS_13TwiddleSourceE0EEEvP6float2PKS2_iiib)
        /*005c*/ 	.word	0x00000010


	//----- nvinfo : EIATTR_FRAME_SIZE
	.align		4
.L_15:
        /*0060*/ 	.byte	0x04, 0x11
        /*0062*/ 	.short	(.L_17 - .L_16)
	.align		4
.L_16:
        /*0064*/ 	.word	index@(_ZN3fft16fft_stage_kernelILNS_13TwiddleSourceE0EEEvP6float2PKS2_iiib)
        /*0068*/ 	.word	0x00000000


	//----- nvinfo : EIATTR_REGCOUNT
	.align		4
.L_17:
        /*006c*/ 	.byte	0x04, 0x2f
        /*006e*/ 	.short	(.L_19 - .L_18)
	.align		4
.L_18:
        /*0070*/ 	.word	index@(_ZN3fft16fft_stage_kernelILNS_13TwiddleSourceE1EEEvP6float2PKS2_iiib)
        /*0074*/ 	.word	0x00000015


	//----- nvinfo : EIATTR_FRAME_SIZE
	.align		4
.L_19:
        /*0078*/ 	.byte	0x04, 0x11
        /*007a*/ 	.short	(.L_21 - .L_20)
	.align		4
.L_20:
        /*007c*/ 	.word	index@($__internal_0_$__cuda_sm3x_div_rn_noftz_f32_slowpath)
        /*0080*/ 	.word	0x00000000


	//----- nvinfo : EIATTR_FRAME_SIZE
	.align		4
.L_21:
        /*0084*/ 	.byte	0x04, 0x11
        /*0086*/ 	.short	(.L_23 - .L_22)
	.align		4
.L_22:
        /*0088*/ 	.word	index@(_ZN3fft16fft_stage_kernelILNS_13TwiddleSourceE1EEEvP6float2PKS2_iiib)
        /*008c*/ 	.word	0x00000000


	//----- nvinfo : EIATTR_MIN_STACK_SIZE
	.align		4
.L_23:
        /*0090*/ 	.byte	0x04, 0x12
        /*0092*/ 	.short	(.L_25 - .L_24)
	.align		4
.L_24:
        /*0094*/ 	.word	index@(_ZN3fft16fft_stage_kernelILNS_13TwiddleSourceE1EEEvP6float2PKS2_iiib)
        /*0098*/ 	.word	0x00000000


	//----- nvinfo : EIATTR_MIN_STACK_SIZE
	.align		4
.L_25:
        /*009c*/ 	.byte	0x04, 0x12
        /*009e*/ 	.short	(.L_27 - .L_26)
	.align		4
.L_26:
        /*00a0*/ 	.word	index@(_ZN3fft16fft_stage_kernelILNS_13TwiddleSourceE0EEEvP6float2PKS2_iiib)
        /*00a4*/ 	.word	0x00000000


	//----- nvinfo : EIATTR_MIN_STACK_SIZE
	.align		4
.L_27:
        /*00a8*/ 	.byte	0x04, 0x12
        /*00aa*/ 	.short	(.L_29 - .L_28)
	.align		4
.L_28:
        /*00ac*/ 	.word	index@(_ZN3fft25pointwise_multiply_kernelEP6float2PKS0_i)
        /*00b0*/ 	.word	0x00000000


	//----- nvinfo : EIATTR_MIN_STACK_SIZE
	.align		4
.L_29:
        /*00b4*/ 	.byte	0x04, 0x12
        /*00b6*/ 	.short	(.L_31 - .L_30)
	.align		4
.L_30:
        /*00b8*/ 	.word	index@(_ZN3fft16normalize_kernelEP6float2i)
        /*00bc*/ 	.word	0x00000000


	//----- nvinfo : EIATTR_MIN_STACK_SIZE
	.align		4
.L_31:
        /*00c0*/ 	.byte	0x04, 0x12
        /*00c2*/ 	.short	(.L_33 - .L_32)
	.align		4
.L_32:
        /*00c4*/ 	.word	index@(_ZN3fft18bit_reverse_kernelEP6float2ii)
        /*00c8*/ 	.word	0x00000000
.L_33:


//--------------------- .nv.compat                --------------------------
	.section	.nv.compat,"",@"SHT_CUDA_COMPAT_INFO"
	.align	4
        /*0000*/ 	.byte	0x02, 0x09, 0x00, 0x00, 0x02, 0x02, 0x01, 0x00, 0x02, 0x05, 0x05, 0x00, 0x03, 0x07, 0x01, 0x01
        /*0010*/ 	.byte	0x02, 0x03, 0x00, 0x00, 0x02, 0x06, 0x01, 0x00, 0x04, 0x0b, 0x08, 0x00, 0x01, 0x00, 0x00, 0x00
        /*0020*/ 	.byte	0x00, 0x00, 0x00, 0x00


//--------------------- .nv.info._ZN3fft16fft_stage_kernelILNS_13TwiddleSourceE1EEEvP6float2PKS2_iiib --------------------------
	.section	.nv.info._ZN3fft16fft_stage_kernelILNS_13TwiddleSourceE1EEEvP6float2PKS2_iiib,"",@"SHT_CUDA_INFO"
	.sectionflags	@""
	.align	4


	//----- nvinfo : EIATTR_CUDA_API_VERSION
	.align		4
        /*0000*/ 	.byte	0x04, 0x37
        /*0002*/ 	.short	(.L_35 - .L_34)
.L_34:
        /*0004*/ 	.word	0x00000082


	//----- nvinfo : EIATTR_KPARAM_INFO
	.align		4
.L_35:
        /*0008*/ 	.byte	0x04, 0x17
        /*000a*/ 	.short	(.L_37 - .L_36)
.L_36:
        /*000c*/ 	.word	0x00000000
        /*0010*/ 	.short	0x0005
        /*0012*/ 	.short	0x001c
        /*0014*/ 	.byte	0x00, 0xf0, 0x05, 0x00


	//----- nvinfo : EIATTR_KPARAM_INFO
	.align		4
.L_37:
        /*0018*/ 	.byte	0x04, 0x17
        /*001a*/ 	.short	(.L_39 - .L_38)
.L_38:
        /*001c*/ 	.word	0x00000000
        /*0020*/ 	.short	0x0004
        /*0022*/ 	.short	0x0018
        /*0024*/ 	.byte	0x00, 0xf0, 0x11, 0x00


	//----- nvinfo : EIATTR_KPARAM_INFO
	.align		4
.L_39:
        /*0028*/ 	.byte	0x04, 0x17
        /*002a*/ 	.short	(.L_41 - .L_40)
.L_40:
        /*002c*/ 	.word	0x00000000
        /*0030*/ 	.short	0x0003
        /*0032*/ 	.short	0x0014
        /*0034*/ 	.byte	0x00, 0xf0, 0x11, 0x00


	//----- nvinfo : EIATTR_KPARAM_INFO
	.align		4
.L_41:
        /*0038*/ 	.byte	0x04, 0x17
        /*003a*/ 	.short	(.L_43 - .L_42)
.L_42:
        /*003c*/ 	.word	0x00000000
        /*0040*/ 	.short	0x0002
        /*0042*/ 	.short	0x0010
        /*0044*/ 	.byte	0x00, 0xf0, 0x11, 0x00


	//----- nvinfo : EIATTR_KPARAM_INFO
	.align		4
.L_43:
        /*0048*/ 	.byte	0x04, 0x17
        /*004a*/ 	.short	(.L_45 - .L_44)
.L_44:
        /*004c*/ 	.word	0x00000000
        /*0050*/ 	.short	0x0001
        /*0052*/ 	.short	0x0008
        /*0054*/ 	.byte	0x00, 0xf5, 0x21, 0x00


	//----- nvinfo : EIATTR_KPARAM_INFO
	.align		4
.L_45:
        /*0058*/ 	.byte	0x04, 0x17
        /*005a*/ 	.short	(.L_47 - .L_46)
.L_46:
        /*005c*/ 	.word	0x00000000
        /*0060*/ 	.short	0x0000
        /*0062*/ 	.short	0x0000
        /*0064*/ 	.byte	0x00, 0xf5, 0x21, 0x00


	//----- nvinfo : EIATTR_SPARSE_MMA_MASK
	.align		4
.L_47:
        /*0068*/ 	.byte	0x03, 0x50
        /*006a*/ 	.short	0x0000


	//----- nvinfo : EIATTR_MAXREG_COUNT
	.align		4
        /*006c*/ 	.byte	0x03, 0x1b
        /*006e*/ 	.short	0x00ff


	//----- nvinfo : EIATTR_MERCURY_ISA_VERSION
	.align		4
        /*0070*/ 	.byte	0x03, 0x5f
        /*0072*/ 	.short	0x0101


	//----- nvinfo : EIATTR_VRC_CTA_INIT_COUNT
	.align		4
        /*0074*/ 	.byte	0x02, 0x4a
	.zero		1
	.zero		1


	//----- nvinfo : EIATTR_EXIT_INSTR_OFFSETS
	.align		4
        /*0078*/ 	.byte	0x04, 0x1c
        /*007a*/ 	.short	(.L_49 - .L_48)


	//   ....[0]....
.L_48:
        /*007c*/ 	.word	0x00000080


	//   ....[1]....
        /*0080*/ 	.word	0x000004d0


	//----- nvinfo : EIATTR_CRS_STACK_SIZE
	.align		4
.L_49:
        /*0084*/ 	.byte	0x04, 0x1e
        /*0086*/ 	.short	(.L_51 - .L_50)
.L_50:
        /*0088*/ 	.word	0x00000000


	//----- nvinfo : EIATTR_CBANK_PARAM_SIZE
	.align		4
.L_51:
        /*008c*/ 	.byte	0x03, 0x19
        /*008e*/ 	.short	0x001d


	//----- nvinfo : EIATTR_PARAM_CBANK
	.align		4
        /*0090*/ 	.byte	0x04, 0x0a
        /*0092*/ 	.short	(.L_53 - .L_52)
	.align		4
.L_52:
        /*0094*/ 	.word	index@(.nv.constant0._ZN3fft16fft_stage_kernelILNS_13TwiddleSourceE1EEEvP6float2PKS2_iiib)
        /*0098*/ 	.short	0x0380
        /*009a*/ 	.short	0x001d


	//----- nvinfo : EIATTR_SW_WAR
	.align		4
.L_53:
        /*009c*/ 	.byte	0x04, 0x36
        /*009e*/ 	.short	(.L_55 - .L_54)
.L_54:
        /*00a0*/ 	.word	0x00000008
.L_55:


//--------------------- .nv.info._ZN3fft16fft_stage_kernelILNS_13TwiddleSourceE0EEEvP6float2PKS2_iiib --------------------------
	.section	.nv.info._ZN3fft16fft_stage_kernelILNS_13TwiddleSourceE0EEEvP6float2PKS2_iiib,"",@"SHT_CUDA_INFO"
	.sectionflags	@""
	.align	4


	//----- nvinfo : EIATTR_CUDA_API_VERSION
	.align		4
        /*0000*/ 	.byte	0x04, 0x37
        /*0002*/ 	.short	(.L_57 - .L_56)
.L_56:
        /*0004*/ 	.word	0x00000082


	//----- nvinfo : EIATTR_KPARAM_INFO
	.align		4
.L_57:
        /*0008*/ 	.byte	0x04, 0x17
        /*000a*/ 	.short	(.L_59 - .L_58)
.L_58:
        /*000c*/ 	.word	0x00000000
        /*0010*/ 	.short	0x0005
        /*0012*/ 	.short	0x001c
        /*0014*/ 	.byte	0x00, 0xf0, 0x05, 0x00


	//----- nvinfo : EIATTR_KPARAM_INFO
	.align		4
.L_59:
        /*0018*/ 	.byte	0x04, 0x17
        /*001a*/ 	.short	(.L_61 - .L_60)
.L_60:
        /*001c*/ 	.word	0x00000000
        /*0020*/ 	.short	0x0004
        /*0022*/ 	.short	0x0018
        /*0024*/ 	.byte	0x00, 0xf0, 0x11, 0x00


	//----- nvinfo : EIATTR_KPARAM_INFO
	.align		4
.L_61:
        /*0028*/ 	.byte	0x04, 0x17
        /*002a*/ 	.short	(.L_63 - .L_62)
.L_62:
        /*002c*/ 	.word	0x00000000
        /*0030*/ 	.short	0x0003
        /*0032*/ 	.short	0x0014
        /*0034*/ 	.byte	0x00, 0xf0, 0x11, 0x00


	//----- nvinfo : EIATTR_KPARAM_INFO
	.align		4
.L_63:
        /*0038*/ 	.byte	0x04, 0x17
        /*003a*/ 	.short	(.L_65 - .L_64)
.L_64:
        /*003c*/ 	.word	0x00000000
        /*0040*/ 	.short	0x0002
        /*0042*/ 	.short	0x0010
        /*0044*/ 	.byte	0x00, 0xf0, 0x11, 0x00


	//----- nvinfo : EIATTR_KPARAM_INFO
	.align		4
.L_65:
        /*0048*/ 	.byte	0x04, 0x17
        /*004a*/ 	.short	(.L_67 - .L_66)
.L_66:
        /*004c*/ 	.word	0x00000000
        /*0050*/ 	.short	0x0001
        /*0052*/ 	.short	0x0008
        /*0054*/ 	.byte	0x00, 0xf5, 0x21, 0x00


	//----- nvinfo : EIATTR_KPARAM_INFO
	.align		4
.L_67:
        /*0058*/ 	.byte	0x04, 0x17
        /*005a*/ 	.short	(.L_69 - .L_68)
.L_68:
        /*005c*/ 	.word	0x00000000
        /*0060*/ 	.short	0x0000
        /*0062*/ 	.short	0x0000
        /*0064*/ 	.byte	0x00, 0xf5, 0x21, 0x00


	//----- nvinfo : EIATTR_SPARSE_MMA_MASK
	.align		4
.L_69:
        /*0068*/ 	.byte	0x03, 0x50
        /*006a*/ 	.short	0x0000


	//----- nvinfo : EIATTR_MAXREG_COUNT
	.align		4
        /*006c*/ 	.byte	0x03, 0x1b
        /*006e*/ 	.short	0x00ff


	//----- nvinfo : EIATTR_MERCURY_ISA_VERSION
	.align		4
        /*0070*/ 	.byte	0x03, 0x5f
        /*0072*/ 	.short	0x0101


	//----- nvinfo : EIATTR_VRC_CTA_INIT_COUNT
	.align		4
        /*0074*/ 	.byte	0x02, 0x4a
	.zero		1
	.zero		1


	//----- nvinfo : EIATTR_EXIT_INSTR_OFFSETS
	.align		4
        /*0078*/ 	.byte	0x04, 0x1c
        /*007a*/ 	.short	(.L_71 - .L_70)


	//   ....[0]....
.L_70:
        /*007c*/ 	.word	0x00000080


	//   ....[1]....
        /*0080*/ 	.word	0x000003e0


	//----- nvinfo : EIATTR_CBANK_PARAM_SIZE
	.align		4
.L_71:
        /*0084*/ 	.byte	0x03, 0x19
        /*0086*/ 	.short	0x001d


	//----- nvinfo : EIATTR_PARAM_CBANK
	.align		4
        /*0088*/ 	.byte	0x04, 0x0a
        /*008a*/ 	.short	(.L_73 - .L_72)
	.align		4
.L_72:
        /*008c*/ 	.word	index@(.nv.constant0._ZN3fft16fft_stage_kernelILNS_13TwiddleSourceE0EEEvP6float2PKS2_iiib)
        /*0090*/ 	.short	0x0380
        /*0092*/ 	.short	0x001d


	//----- nvinfo : EIATTR_SW_WAR
	.align		4
.L_73:
        /*0094*/ 	.byte	0x04, 0x36
        /*0096*/ 	.short	(.L_75 - .L_74)
.L_74:
        /*0098*/ 	.word	0x00000008
.L_75:


//--------------------- .nv.info._ZN3fft25pointwise_multiply_kernelEP6float2PKS0_i --------------------------
	.section	.nv.info._ZN3fft25pointwise_multiply_kernelEP6float2PKS0_i,"",@"SHT_CUDA_INFO"
	.sectionflags	@""
	.align	4


	//----- nvinfo : EIATTR_CUDA_API_VERSION
	.align		4
        /*0000*/ 	.byte	0x04, 0x37
        /*0002*/ 	.short	(.L_77 - .L_76)
.L_76:
        /*0004*/ 	.word	0x00000082


	//----- nvinfo : EIATTR_KPARAM_INFO
	.align		4
.L_77:
        /*0008*/ 	.byte	0x04, 0x17
        /*000a*/ 	.short	(.L_79 - .L_78)
.L_78:
        /*000c*/ 	.word	0x00000000
        /*0010*/ 	.short	0x0002
        /*0012*/ 	.short	0x0010
        /*0014*/ 	.byte	0x00, 0xf0, 0x11, 0x00


	//----- nvinfo : EIATTR_KPARAM_INFO
	.align		4
.L_79:
        /*0018*/ 	.byte	0x04, 0x17
        /*001a*/ 	.short	(.L_81 - .L_80)
.L_80:
        /*001c*/ 	.word	0x00000000
        /*0020*/ 	.short	0x0001
        /*0022*/ 	.short	0x0008
        /*0024*/ 	.byte	0x00, 0xf5, 0x21, 0x00


	//----- nvinfo : EIATTR_KPARAM_INFO
	.align		4
.L_81:
        /*0028*/ 	.byte	0x04, 0x17
        /*002a*/ 	.short	(.L_83 - .L_82)
.L_82:
        /*002c*/ 	.word	0x00000000
        /*0030*/ 	.short	0x0000
        /*0032*/ 	.short	0x0000
        /*0034*/ 	.byte	0x00, 0xf5, 0x21, 0x00


	//----- nvinfo : EIATTR_SPARSE_MMA_MASK
	.align		4
.L_83:
        /*0038*/ 	.byte	0x03, 0x50
        /*003a*/ 	.short	0x0000


	//----- nvinfo : EIATTR_MAXREG_COUNT
	.align		4
        /*003c*/ 	.byte	0x03, 0x1b
        /*003e*/ 	.short	0x00ff


	//----- nvinfo : EIATTR_MERCURY_ISA_VERSION
	.align		4
        /*0040*/ 	.byte	0x03, 0x5f
        /*0042*/ 	.short	0x0101


	//----- nvinfo : EIATTR_VRC_CTA_INIT_COUNT
	.align		4
        /*0044*/ 	.byte	0x02, 0x4a
	.zero		1
	.zero		1


	//----- nvinfo : EIATTR_EXIT_INSTR_OFFSETS
	.align		4
        /*0048*/ 	.byte	0x04, 0x1c
        /*004a*/ 	.short	(.L_85 - .L_84)


	//   ....[0]....
.L_84:
        /*004c*/ 	.word	0x00000070


	//   ....[1]....
        /*0050*/ 	.word	0x00000140


	//----- nvinfo : EIATTR_CBANK_PARAM_SIZE
	.align		4
.L_85:
        /*0054*/ 	.byte	0x03, 0x19
        /*0056*/ 	.short	0x0014


	//----- nvinfo : EIATTR_PARAM_CBANK
	.align		4
        /*0058*/ 	.byte	0x04, 0x0a
        /*005a*/ 	.short	(.L_87 - .L_86)
	.align		4
.L_86:
        /*005c*/ 	.word	index@(.nv.constant0._ZN3fft25pointwise_multiply_kernelEP6float2PKS0_i)
        /*0060*/ 	.short	0x0380
        /*0062*/ 	.short	0x0014


	//----- nvinfo : EIATTR_SW_WAR
	.align		4
.L_87:
        /*0064*/ 	.byte	0x04, 0x36
        /*0066*/ 	.short	(.L_89 - .L_88)
.L_88:
        /*0068*/ 	.word	0x00000008
.L_89:


//--------------------- .nv.info._ZN3fft16normalize_kernelEP6float2i --------------------------
	.section	.nv.info._ZN3fft16normalize_kernelEP6float2i,"",@"SHT_CUDA_INFO"
	.sectionflags	@""
	.align	4


	//----- nvinfo : EIATTR_CUDA_API_VERSION
	.align		4
        /*0000*/ 	.byte	0x04, 0x37
        /*0002*/ 	.short	(.L_91 - .L_90)
.L_90:
        /*0004*/ 	.word	0x00000082


	//----- nvinfo : EIATTR_KPARAM_INFO
	.align		4
.L_91:
        /*0008*/ 	.byte	0x04, 0x17
        /*000a*/ 	.short	(.L_93 - .L_92)
.L_92:
        /*000c*/ 	.word	0x00000000
        /*0010*/ 	.short	0x0001
        /*0012*/ 	.short	0x0008
        /*0014*/ 	.byte	0x00, 0xf0, 0x11, 0x00


	//----- nvinfo : EIATTR_KPARAM_INFO
	.align		4
.L_93:
        /*0018*/ 	.byte	0x04, 0x17
        /*001a*/ 	.short	(.L_95 - .L_94)
.L_94:
        /*001c*/ 	.word	0x00000000
        /*0020*/ 	.short	0x0000
        /*0022*/ 	.short	0x0000
        /*0024*/ 	.byte	0x00, 0xf5, 0x21, 0x00


	//----- nvinfo : EIATTR_SPARSE_MMA_MASK
	.align		4
.L_95:
        /*0028*/ 	.byte	0x03, 0x50
        /*002a*/ 	.short	0x0000


	//----- nvinfo : EIATTR_MAXREG_COUNT
	.align		4
        /*002c*/ 	.byte	0x03, 0x1b
        /*002e*/ 	.short	0x00ff


	//----- nvinfo : EIATTR_MERCURY_ISA_VERSION
	.align		4
        /*0030*/ 	.byte	0x03, 0x5f
        /*0032*/ 	.short	0x0101


	//----- nvinfo : EIATTR_VRC_CTA_INIT_COUNT
	.align		4
        /*0034*/ 	.byte	0x02, 0x4a
	.zero		1
	.zero		1


	//----- nvinfo : EIATTR_EXIT_INSTR_OFFSETS
	.align		4
        /*0038*/ 	.byte	0x04, 0x1c
        /*003a*/ 	.short	(.L_97 - .L_96)


	//   ....[0]....
.L_96:
        /*003c*/ 	.word	0x00000070


	//   ....[1]....
        /*0040*/ 	.word	0x000001c0


	//----- nvinfo : EIATTR_CRS_STACK_SIZE
	.align		4
.L_97:
        /*0044*/ 	.byte	0x04, 0x1e
        /*0046*/ 	.short	(.L_99 - .L_98)
.L_98:
        /*0048*/ 	.word	0x00000000


	//----- nvinfo : EIATTR_CBANK_PARAM_SIZE
	.align		4
.L_99:
        /*004c*/ 	.byte	0x03, 0x19
        /*004e*/ 	.short	0x000c


	//----- nvinfo : EIATTR_PARAM_CBANK
	.align		4
        /*0050*/ 	.byte	0x04, 0x0a
        /*0052*/ 	.short	(.L_101 - .L_100)
	.align		4
.L_100:
        /*0054*/ 	.word	index@(.nv.constant0._ZN3fft16normalize_kernelEP6float2i)
        /*0058*/ 	.short	0x0380
        /*005a*/ 	.short	0x000c


	//----- nvinfo : EIATTR_SW_WAR
	.align		4
.L_101:
        /*005c*/ 	.byte	0x04, 0x36
        /*005e*/ 	.short	(.L_103 - .L_102)
.L_102:
        /*0060*/ 	.word	0x00000008
.L_103:


//--------------------- .nv.info._ZN3fft18bit_reverse_kernelEP6float2ii --------------------------
	.section	.nv.info._ZN3fft18bit_reverse_kernelEP6float2ii,"",@"SHT_CUDA_INFO"
	.sectionflags	@""
	.align	4


	//----- nvinfo : EIATTR_CUDA_API_VERSION
	.align		4
        /*0000*/ 	.byte	0x04, 0x37
        /*0002*/ 	.short	(.L_105 - .L_104)
.L_104:
        /*0004*/ 	.word	0x00000082


	//----- nvinfo : EIATTR_KPARAM_INFO
	.align		4
.L_105:
        /*0008*/ 	.byte	0x04, 0x17
        /*000a*/ 	.short	(.L_107 - .L_106)
.L_106:
        /*000c*/ 	.word	0x00000000
        /*0010*/ 	.short	0x0002
        /*0012*/ 	.short	0x000c
        /*0014*/ 	.byte	0x00, 0xf0, 0x11, 0x00


	//----- nvinfo : EIATTR_KPARAM_INFO
	.align		4
.L_107:
        /*0018*/ 	.byte	0x04, 0x17
        /*001a*/ 	.short	(.L_109 - .L_108)
.L_108:
        /*001c*/ 	.word	0x00000000
        /*0020*/ 	.short	0x0001
        /*0022*/ 	.short	0x0008
        /*0024*/ 	.byte	0x00, 0xf0, 0x11, 0x00


	//----- nvinfo : EIATTR_KPARAM_INFO
	.align		4
.L_109:
        /*0028*/ 	.byte	0x04, 0x17
        /*002a*/ 	.short	(.L_111 - .L_110)
.L_110:
        /*002c*/ 	.word	0x00000000
        /*0030*/ 	.short	0x0000
        /*0032*/ 	.short	0x0000
        /*0034*/ 	.byte	0x00, 0xf5, 0x21, 0x00


	//----- nvinfo : EIATTR_SPARSE_MMA_MASK
	.align		4
.L_111:
        /*0038*/ 	.byte	0x03, 0x50
        /*003a*/ 	.short	0x0000


	//----- nvinfo : EIATTR_MAXREG_COUNT
	.align		4
        /*003c*/ 	.byte	0x03, 0x1b
        /*003e*/ 	.short	0x00ff


	//----- nvinfo : EIATTR_MERCURY_ISA_VERSION
	.align		4
        /*0040*/ 	.byte	0x03, 0x5f
        /*0042*/ 	.short	0x0101


	//----- nvinfo : EIATTR_VRC_CTA_INIT_COUNT
	.align		4
        /*0044*/ 	.byte	0x02, 0x4a
	.zero		1
	.zero		1


	//----- nvinfo : EIATTR_EXIT_INSTR_OFFSETS
	.align		4
        /*0048*/ 	.byte	0x04, 0x1c
        /*004a*/ 	.short	(.L_113 - .L_112)


	//   ....[0]....
.L_112:
        /*004c*/ 	.word	0x00000070


	//   ....[1]....
        /*0050*/ 	.word	0x000000d0


	//   ....[2]....
        /*0054*/ 	.word	0x00000160


	//----- nvinfo : EIATTR_CBANK_PARAM_SIZE
	.align		4
.L_113:
        /*0058*/ 	.byte	0x03, 0x19
        /*005a*/ 	.short	0x0010


	//----- nvinfo : EIATTR_PARAM_CBANK
	.align		4
        /*005c*/ 	.byte	0x04, 0x0a
        /*005e*/ 	.short	(.L_115 - .L_114)
	.align		4
.L_114:
        /*0060*/ 	.word	index@(.nv.constant0._ZN3fft18bit_reverse_kernelEP6float2ii)
        /*0064*/ 	.short	0x0380
        /*0066*/ 	.short	0x0010


	//----- nvinfo : EIATTR_SW_WAR
	.align		4
.L_115:
        /*0068*/ 	.byte	0x04, 0x36
        /*006a*/ 	.short	(.L_117 - .L_116)
.L_116:
        /*006c*/ 	.word	0x00000008
.L_117:


//--------------------- .nv.callgraph             --------------------------
	.section	.nv.callgraph,"",@"SHT_CUDA_CALLGRAPH"
	.align	4
	.sectionentsize	8
	.align		4
        /*0000*/ 	.word	0x00000000
	.align		4
        /*0004*/ 	.word	0xffffffff
	.align		4
        /*0008*/ 	.word	0x00000000
	.align		4
        /*000c*/ 	.word	0xfffffffe
	.align		4
        /*0010*/ 	.word	0x00000000
	.align		4
        /*0014*/ 	.word	0xfffffffd
	.align		4
        /*0018*/ 	.word	0x00000000
	.align		4
        /*001c*/ 	.word	0xfffffffc


//--------------------- .text._ZN3fft16fft_stage_kernelILNS_13TwiddleSourceE1EEEvP6float2PKS2_iiib --------------------------
	.section	.text._ZN3fft16fft_stage_kernelILNS_13TwiddleSourceE1EEEvP6float2PKS2_iiib,"ax",@progbits
	.align	128
        .global         _ZN3fft16fft_stage_kernelILNS_13TwiddleSourceE1EEEvP6float2PKS2_iiib
        .type           _ZN3fft16fft_stage_kernelILNS_13TwiddleSourceE1EEEvP6float2PKS2_iiib,@function
        .size           _ZN3fft16fft_stage_kernelILNS_13TwiddleSourceE1EEEvP6float2PKS2_iiib,(.L_x_19 - _ZN3fft16fft_stage_kernelILNS_13TwiddleSourceE1EEEvP6float2PKS2_iiib)
        .other          _ZN3fft16fft_stage_kernelILNS_13TwiddleSourceE1EEEvP6float2PKS2_iiib,@"STO_CUDA_ENTRY STV_DEFAULT"
_ZN3fft16fft_stage_kernelILNS_13TwiddleSourceE1EEEvP6float2PKS2_iiib:
.text._ZN3fft16fft_stage_kernelILNS_13TwiddleSourceE1EEEvP6float2PKS2_iiib:
[----:B------:R-:W-:Y:S01]  /*0000*/  LDC R1, c[0x0][0x37c] ;  /* 0x0000df00ff017b82 */ /* 0x000fe20000000800 */
[----:B------:R-:W0:Y:S07]  /*0010*/  S2R R3, SR_TID.X ;  /* 0x0000000000037919 */ /* 0x000e2e0000002100 */
[----:B------:R-:W0:Y:S01]  /*0020*/  S2UR UR5, SR_CTAID.X ;  /* 0x00000000000579c3 */ /* 0x000e220000002500 */
[----:B------:R-:W1:Y:S07]  /*0030*/  LDCU UR4, c[0x0][0x390] ;  /* 0x00007200ff0477ac */ /* 0x000e6e0008000800 */
[----:B------:R-:W0:Y:S01]  /*0040*/  LDC R10, c[0x0][0x360] ;  /* 0x0000d800ff0a7b82 */ /* 0x000e220000000800 */
[----:B-1----:R-:W-:Y:S01]  /*0050*/  USHF.R.S32.HI UR4, URZ, 0x1, UR4 ;  /* 0x00000001ff047899 */ /* 0x002fe20008011404 */
[----:B0-----:R-:W-:-:S05]  /*0060*/  IMAD R10, R10, UR5, R3 ;  /* 0x000000050a0a7c24 */ /* 0x001fca000f8e0203 */
[----:B------:R-:W-:-:S13]  /*0070*/  ISETP.GE.AND P0, PT, R10, UR4, PT ;  /* 0x000000040a007c0c */ /* 0x000fda000bf06270 */
[----:B------:R-:W-:Y:S05]  /*0080*/  @P0 EXIT ;  /* 0x000000000000094d */ /* 0x000fea0003800000 */
[----:B------:R-:W0:Y:S01]  /*0090*/  LDC R7, c[0x0][0x394] ;  /* 0x0000e500ff077b82 */ /* 0x000e220000000800 */
[----:B------:R-:W1:Y:S01]  /*00a0*/  LDCU.64 UR6, c[0x0][0x358] ;  /* 0x00006b00ff0677ac */ /* 0x000e620008000a00 */
[----:B------:R-:W2:Y:S01]  /*00b0*/  LDCU.U8 UR4, c[0x0][0x39c] ;  /* 0x00007380ff0477ac */ /* 0x000ea20008000000 */
[----:B0-----:R-:W-:-:S04]  /*00c0*/  IABS R5, R7 ;  /* 0x0000000700057213 */ /* 0x001fc80000000000 */
[----:B------:R-:W0:Y:S08]  /*00d0*/  I2F.RP R0, R5 ;  /* 0x0000000500007306 */ /* 0x000e300000209400 */
[----:B0-----:R-:W0:Y:S02]  /*00e0*/  MUFU.RCP R0, R0 ;  /* 0x0000000000007308 */ /* 0x001e240000001000 */
[----:B0-----:R-:W-:-:S06]  /*00f0*/  VIADD R2, R0, 0xffffffe ;  /* 0x0ffffffe00027836 */ /* 0x001fcc0000000000 */
[----:B------:R0:W3:Y:S02]  /*0100*/  F2I.FTZ.U32.TRUNC.NTZ R3, R2 ;  /* 0x0000000200037305 */ /* 0x0000e4000021f000 */
[----:B0-----:R-:W-:Y:S02]  /*0110*/  IMAD.MOV.U32 R2, RZ, RZ, RZ ;  /* 0x000000ffff027224 */ /* 0x001fe400078e00ff */
[----:B---3--:R-:W-:-:S04]  /*0120*/  IMAD.MOV R4, RZ, RZ, -R3 ;  /* 0x000000ffff047224 */ /* 0x008fc800078e0a03 */
[----:B------:R-:W-:Y:S01]  /*0130*/  IMAD R9, R4, R5, RZ ;  /* 0x0000000504097224 */ /* 0x000fe200078e02ff */
[----:B------:R-:W-:-:S03]  /*0140*/  IABS R4, R10 ;  /* 0x0000000a00047213 */ /* 0x000fc60000000000 */
[----:B------:R-:W-:-:S06]  /*0150*/  IMAD.HI.U32 R3, R3, R9, R2 ;  /* 0x0000000903037227 */ /* 0x000fcc00078e0002 */
[----:B------:R-:W-:-:S04]  /*0160*/  IMAD.HI.U32 R3, R3, R4, RZ ;  /* 0x0000000403037227 */ /* 0x000fc800078e00ff */
[----:B------:R-:W-:-:S04]  /*0170*/  IMAD.MOV R0, RZ, RZ, -R3 ;  /* 0x000000ffff007224 */ /* 0x000fc800078e0a03 */
[----:B------:R-:W-:-:S05]  /*0180*/  IMAD R0, R5, R0, R4 ;  /* 0x0000000005007224 */ /* 0x000fca00078e0204 */
[----:B------:R-:W-:-:S13]  /*0190*/  ISETP.GT.U32.AND P1, PT, R5, R0, PT ;  /* 0x000000000500720c */ /* 0x000fda0003f24070 */
[-C--:B------:R-:W-:Y:S01]  /*01a0*/  @!P1 IADD3 R0, PT, PT, R0, -R5.reuse, RZ ;  /* 0x8000000500009210 */ /* 0x080fe20007ffe0ff */
[----:B------:R-:W-:Y:S01]  /*01b0*/  @!P1 VIADD R3, R3, 0x1 ;  /* 0x0000000103039836 */ /* 0x000fe20000000000 */
[----:B------:R-:W-:Y:S02]  /*01c0*/  ISETP.NE.AND P1, PT, R7, RZ, PT ;  /* 0x000000ff0700720c */ /* 0x000fe40003f25270 */
[----:B------:R-:W-:Y:S02]  /*01d0*/  ISETP.GE.U32.AND P0, PT, R0, R5, PT ;  /* 0x000000050000720c */ /* 0x000fe40003f06070 */
[----:B------:R-:W-:-:S04]  /*01e0*/  LOP3.LUT R0, R10, R7, RZ, 0x3c, !PT ;  /* 0x000000070a007212 */ /* 0x000fc800078e3cff */
[----:B------:R-:W-:Y:S01]  /*01f0*/  ISETP.GE.AND P2, PT, R0, RZ, PT ;  /* 0x000000ff0000720c */ /* 0x000fe20003f46270 */
[----:B------:R-:W-:-:S06]  /*0200*/  IMAD.SHL.U32 R0, R7, 0x2, RZ ;  /* 0x0000000207007824 */ /* 0x000fcc00078e00ff */
[----:B------:R-:W-:-:S04]  /*0210*/  @P0 VIADD R3, R3, 0x1 ;  /* 0x0000000103030836 */ /* 0x000fc80000000000 */
[----:B------:R-:W-:Y:S02]  /*0220*/  IMAD.MOV.U32 R5, RZ, RZ, R3 ;  /* 0x000000ffff057224 */ /* 0x000fe400078e0003 */
[----:B------:R-:W0:Y:S03]  /*0230*/  LDC.64 R2, c[0x0][0x380] ;  /* 0x0000e000ff027b82 */ /* 0x000e260000000a00 */
[----:B------:R-:W-:Y:S02]  /*0240*/  @!P2 IADD3 R5, PT, PT, -R5, RZ, RZ ;  /* 0x000000ff0505a210 */ /* 0x000fe40007ffe1ff */
[----:B------:R-:W-:-:S05]  /*0250*/  @!P1 LOP3.LUT R5, RZ, R7, RZ, 0x33, !PT ;  /* 0x00000007ff059212 */ /* 0x000fca00078e33ff */
[----:B------:R-:W-:-:S04]  /*0260*/  IMAD.MOV R4, RZ, RZ, -R5 ;  /* 0x000000ffff047224 */ /* 0x000fc800078e0a05 */
[----:B------:R-:W-:-:S04]  /*0270*/  IMAD R10, R7, R4, R10 ;  /* 0x00000004070a7224 */ /* 0x000fc800078e020a */
[----:B------:R-:W-:-:S04]  /*0280*/  IMAD R5, R5, R0, R10 ;  /* 0x0000000005057224 */ /* 0x000fc800078e020a */
[----:B0-----:R-:W-:-:S04]  /*0290*/  IMAD.WIDE R2, R5, 0x8, R2 ;  /* 0x0000000805027825 */ /* 0x001fc800078e0202 */
[----:B------:R-:W-:Y:S02]  /*02a0*/  IMAD.WIDE R4, R7, 0x8, R2 ;  /* 0x0000000807047825 */ /* 0x000fe400078e0202 */
[----:B-1----:R0:W5:Y:S04]  /*02b0*/  LDG.E.64 R6, desc[UR6][R2.64] ;  /* 0x0000000602067981 */ /* 0x002168000c1e1b00 */
[----:B------:R0:W5:Y:S01]  /*02c0*/  LDG.E.64 R8, desc[UR6][R4.64] ;  /* 0x0000000604087981 */ /* 0x000162000c1e1b00 */
[----:B------:R-:W-:Y:S01]  /*02d0*/  I2FP.F32.S32 R11, R0 ;  /* 0x00000000000b7245 */ /* 0x000fe20000201400 */
[----:B------:R-:W-:Y:S01]  /*02e0*/  UMOV UR5, 0x40c90fdb ;  /* 0x40c90fdb00057882 */ /* 0x000fe20000000000 */
[----:B--2---:R-:W-:Y:S01]  /*02f0*/  UPRMT UR4, UR4, 0x8880, URZ ;  /* 0x0000888004047896 */ /* 0x004fe200080000ff */
[----:B------:R-:W-:Y:S01]  /*0300*/  IMAD.U32 R14, RZ, RZ, UR5 ;  /* 0x00000005ff0e7e24 */ /* 0x000fe2000f8e00ff */
[----:B------:R-:W1:Y:S04]  /*0310*/  MUFU.RCP R0, R11 ;  /* 0x0000000b00007308 */ /* 0x000e680000001000 */
[----:B------:R-:W-:-:S04]  /*0320*/  ISETP.NE.AND P2, PT, RZ, UR4, PT ;  /* 0x00000004ff007c0c */ /* 0x000fc8000bf45270 */
[----:B------:R-:W2:Y:S01]  /*0330*/  FCHK P0, R14, R11 ;  /* 0x0000000b0e007302 */ /* 0x000ea20000000000 */
[----:B-1----:R-:W-:-:S04]  /*0340*/  FFMA R13, -R11, R0, 1 ;  /* 0x3f8000000b0d7423 */ /* 0x002fc80000000100 */
[----:B------:R-:W-:-:S04]  /*0350*/  FFMA R0, R0, R13, R0 ;  /* 0x0000000d00007223 */ /* 0x000fc80000000000 */
[----:B------:R-:W-:-:S04]  /*0360*/  FFMA R12, R0, 6.2831854820251464844, RZ ;  /* 0x40c90fdb000c7823 */ /* 0x000fc800000000ff */
[----:B------:R-:W-:-:S04]  /*0370*/  FFMA R13, -R11, R12, 6.2831854820251464844 ;  /* 0x40c90fdb0b0d7423 */ /* 0x000fc8000000010c */
[----:B------:R-:W-:Y:S01]  /*0380*/  FFMA R0, R0, R13, R12 ;  /* 0x0000000d00007223 */ /* 0x000fe2000000000c */
[----:B0-2---:R-:W-:Y:S06]  /*0390*/  @!P0 BRA `(.L_x_0) ;  /* 0x00000000000c8947 */ /* 0x005fec0003800000 */
[----:B------:R-:W-:-:S07]  /*03a0*/  MOV R12, 0x3c0 ;  /* 0x000003c0000c7802 */ /* 0x000fce0000000f00 */
[----:B-----5:R-:W-:Y:S05]  /*03b0*/  CALL.REL.NOINC `($__internal_0_$__cuda_sm3x_div_rn_noftz_f32_slowpath) ;  /* 0x0000000000487944 */ /* 0x020fea0003c00000 */
[----:B------:R-:W-:-:S07]  /*03c0*/  MOV R0, R11 ;  /* 0x0000000b00007202 */ /* 0x000fce0000000f00 */
.L_x_0:
[----:B------:R-:W-:Y:S02]  /*03d0*/  FSEL R0, -R0, R0, !P2 ;  /* 0x0000000000007208 */ /* 0x000fe40005000100 */
[----:B------:R-:W-:-:S05]  /*03e0*/  I2FP.F32.S32 R11, R10 ;  /* 0x0000000a000b7245 */ /* 0x000fca0000201400 */
[----:B------:R-:W-:-:S04]  /*03f0*/  FMUL R0, R0, R11 ;  /* 0x0000000b00007220 */ /* 0x000fc80000400000 */
[----:B------:R-:W-:-:S04]  /*0400*/  FMUL.RZ R12, R0, 0.15915493667125701904 ;  /* 0x3e22f983000c7820 */ /* 0x000fc8000040c000 */
[----:B------:R-:W0:Y:S08]  /*0410*/  MUFU.SIN R0, R12 ;  /* 0x0000000c00007308 */ /* 0x000e300000000400 */
[----:B------:R-:W1:Y:S01]  /*0420*/  MUFU.COS R10, R12 ;  /* 0x0000000c000a7308 */ /* 0x000e620000000000 */
[C---:B0----5:R-:W-:Y:S01]  /*0430*/  FMUL R11, R9.reuse, R0 ;  /* 0x00000000090b7220 */ /* 0x061fe20000400000 */
[----:B-1----:R-:W-:-:S03]  /*0440*/  FMUL R9, R9, R10 ;  /* 0x0000000a09097220 */ /* 0x002fc60000400000 */
[C---:B------:R-:W-:Y:S01]  /*0450*/  FFMA R11, R8.reuse, R10, -R11 ;  /* 0x0000000a080b7223 */ /* 0x040fe2000000080b */
[----:B------:R-:W-:-:S03]  /*0460*/  FFMA R0, R8, R0, R9 ;  /* 0x0000000008007223 */ /* 0x000fc60000000009 */
[C-C-:B------:R-:W-:Y:S01]  /*0470*/  FADD R8, R6.reuse, R11.reuse ;  /* 0x0000000b06087221 */ /* 0x140fe20000000000 */
[----:B------:R-:W-:Y:S01]  /*0480*/  FADD R6, R6, -R11 ;  /* 0x8000000b06067221 */ /* 0x000fe20000000000 */
[C-C-:B------:R-:W-:Y:S01]  /*0490*/  FADD R9, R7.reuse, R0.reuse ;  /* 0x0000000007097221 */ /* 0x140fe20000000000 */
[----:B------:R-:W-:-:S04]  /*04a0*/  FADD R7, R7, -R0 ;  /* 0x8000000007077221 */ /* 0x000fc80000000000 */
[----:B------:R-:W-:Y:S04]  /*04b0*/  STG.E.64 desc[UR6][R2.64], R8 ;  /* 0x0000000802007986 */ /* 0x000fe8000c101b06 */
[----:B------:R-:W-:Y:S01]  /*04c0*/  STG.E.64 desc[UR6][R4.64], R6 ;  /* 0x0000000604007986 */ /* 0x000fe2000c101b06 */
[----:B------:R-:W-:Y:S05]  /*04d0*/  EXIT ;  /* 0x000000000000794d */ /* 0x000fea0003800000 */
        .weak           $__internal_0_$__cuda_sm3x_div_rn_noftz_f32_slowpath
        .type           $__internal_0_$__cuda_sm3x_div_rn_noftz_f32_slowpath,@function
        .size           $__internal_0_$__cuda_sm3x_div_rn_noftz_f32_slowpath,(.L_x_19 - $__internal_0_$__cuda_sm3x_div_rn_noftz_f32_slowpath)
$__internal_0_$__cuda_sm3x_div_rn_noftz_f32_slowpath:
[--C-:B------:R-:W-:Y:S01]  /*04e0*/  SHF.R.U32.HI R0, RZ, 0x17, R11.reuse ;  /* 0x00000017ff007819 */ /* 0x100fe2000001160b */
[----:B------:R-:W-:-:S03]  /*04f0*/  IMAD.MOV.U32 R14, RZ, RZ, R11 ;  /* 0x000000ffff0e7224 */ /* 0x000fc600078e000b */
[----:B------:R-:W-:-:S05]  /*0500*/  LOP3.LUT R13, R0, 0xff, RZ, 0xc0, !PT ;  /* 0x000000ff000d7812 */ /* 0x000fca00078ec0ff */
[----:B------:R-:W-:-:S05]  /*0510*/  VIADD R15, R13, 0xffffffff ;  /* 0xffffffff0d0f7836 */ /* 0x000fca0000000000 */
[----:B------:R-:W-:-:S13]  /*0520*/  ISETP.GT.U32.AND P0, PT, R15, 0xfd, PT ;  /* 0x000000fd0f00780c */ /* 0x000fda0003f04070 */
[----:B------:R-:W-:Y:S01]  /*0530*/  @!P0 IMAD.MOV.U32 R16, RZ, RZ, RZ ;  /* 0x000000ffff108224 */ /* 0x000fe200078e00ff */
[----:B------:R-:W-:Y:S06]  /*0540*/  @!P0 BRA `(.L_x_1) ;  /* 0x0000000000408947 */ /* 0x000fec0003800000 */
[----:B------:R-:W-:Y:S02]  /*0550*/  FSETP.GTU.FTZ.AND P0, PT, |R11|, +INF , PT ;  /* 0x7f8000000b00780b */ /* 0x000fe40003f1c200 */
[----:B------:R-:W-:-:S11]  /*0560*/  MOV R0, R11 ;  /* 0x0000000b00007202 */ /* 0x000fd60000000f00 */
[----:B------:R-:W-:Y:S05]  /*0570*/  @P0 BRA `(.L_x_2) ;  /* 0x0000000400280947 */ /* 0x000fea0003800000 */
[----:B------:R-:W-:-:S05]  /*0580*/  IMAD.MOV.U32 R11, RZ, RZ, 0x40c90fdb ;  /* 0x40c90fdbff0b7424 */ /* 0x000fca00078e00ff */
[----:B------:R-:W-:-:S13]  /*0590*/  LOP3.LUT P0, RZ, R14, 0x7fffffff, R11, 0xc8, !PT ;  /* 0x7fffffff0eff7812 */ /* 0x000fda000780c80b */
[----:B------:R-:W-:Y:S05]  /*05a0*/  @!P0 BRA `(.L_x_3) ;  /* 0x0000000400148947 */ /* 0x000fea0003800000 */
[----:B------:R-:W-:Y:S02]  /*05b0*/  FSETP.NEU.FTZ.AND P0, PT, |R0|, +INF , PT ;  /* 0x7f8000000000780b */ /* 0x000fe40003f1d200 */
[----:B------:R-:W-:-:S04]  /*05c0*/  LOP3.LUT P1, RZ, R11, 0x7fffffff, RZ, 0xc0, !PT ;  /* 0x7fffffff0bff7812 */ /* 0x000fc8000782c0ff */
[----:B------:R-:W-:-:S13]  /*05d0*/  PLOP3.LUT P0, PT, P0, P1, PT, 0x2f, 0xf2 ;  /* 0x0000000000f2781c */ /* 0x000fda0000702577 */
[----:B------:R-:W-:Y:S05]  /*05e0*/  @P0 BRA `(.L_x_4) ;  /* 0x0000000000fc0947 */ /* 0x000fea0003800000 */
[----:B------:R-:W-:-:S13]  /*05f0*/  LOP3.LUT P0, RZ, R14, 0x7fffffff, RZ, 0xc0, !PT ;  /* 0x7fffffff0eff7812 */ /* 0x000fda000780c0ff */
[----:B------:R-:W-:Y:S05]  /*0600*/  @!P0 BRA `(.L_x_5) ;  /* 0x0000000000e88947 */ /* 0x000fea0003800000 */
[----:B------:R-:W-:Y:S01]  /*0610*/  ISETP.GE.AND P0, PT, R15, RZ, PT ;  /* 0x000000ff0f00720c */ /* 0x000fe20003f06270 */
[----:B------:R-:W-:-:S12]  /*0620*/  IMAD.MOV.U32 R16, RZ, RZ, RZ ;  /* 0x000000ffff107224 */ /* 0x000fd800078e00ff */
[----:B------:R-:W-:Y:S01]  /*0630*/  @!P0 FFMA R14, R0, 1.84467440737095516160e+19, RZ ;  /* 0x5f800000000e8823 */ /* 0x000fe200000000ff */
[----:B------:R-:W-:-:S07]  /*0640*/  @!P0 VIADD R16, R16, 0x40 ;  /* 0x0000004010108836 */ /* 0x000fce0000000000 */
.L_x_1:
[----:B------:R-:W-:Y:S01]  /*0650*/  LEA R11, R13, 0xc0800000, 0x17 ;  /* 0xc08000000d0b7811 */ /* 0x000fe200078eb8ff */
[----:B------:R-:W-:Y:S01]  /*0660*/  UMOV UR4, 0x40c90fdb ;  /* 0x40c90fdb00047882 */ /* 0x000fe20000000000 */
[----:B------:R-:W-:Y:S01]  /*0670*/  IADD3 R13, PT, PT, R16, 0x81, -R13 ;  /* 0x00000081100d7810 */ /* 0x000fe20007ffe80d */
[----:B------:R-:W-:Y:S01]  /*0680*/  UIADD3 UR4, UPT, UPT, UR4, -0x1000000, URZ ;  /* 0xff00000004047890 */ /* 0x000fe2000fffe0ff */
[----:B------:R-:W-:-:S04]  /*0690*/  IADD3 R14, PT, PT, -R11, R14, RZ ;  /* 0x0000000e0b0e7210 */ /* 0x000fc80007ffe1ff */
[----:B------:R-:W0:Y:S01]  /*06a0*/  MUFU.RCP R0, R14 ;  /* 0x0000000e00007308 */ /* 0x000e220000001000 */
[----:B------:R-:W-:-:S04]  /*06b0*/  FADD.FTZ R11, -R14, -RZ ;  /* 0x800000ff0e0b7221 */ /* 0x000fc80000010100 */
[----:B0-----:R-:W-:-:S04]  /*06c0*/  FFMA R15, R0, R11, 1 ;  /* 0x3f800000000f7423 */ /* 0x001fc8000000000b */
[----:B------:R-:W-:-:S04]  /*06d0*/  FFMA R0, R0, R15, R0 ;  /* 0x0000000f00007223 */ /* 0x000fc80000000000 */
[----:B------:R-:W-:-:S04]  /*06e0*/  FFMA R15, R0, UR4, RZ ;  /* 0x00000004000f7c23 */ /* 0x000fc800080000ff */
[----:B------:R-:W-:-:S04]  /*06f0*/  FFMA R18, R11, R15, UR4 ;  /* 0x000000040b127e23 */ /* 0x000fc8000800000f */
[----:B------:R-:W-:-:S04]  /*0700*/  FFMA R15, R0, R18, R15 ;  /* 0x00000012000f7223 */ /* 0x000fc8000000000f */
[----:B------:R-:W-:-:S04]  /*0710*/  FFMA R18, R11, R15, UR4 ;  /* 0x000000040b127e23 */ /* 0x000fc8000800000f */
[----:B------:R-:W-:-:S05]  /*0720*/  FFMA R11, R0, R18, R15 ;  /* 0x00000012000b7223 */ /* 0x000fca000000000f */
[----:B------:R-:W-:-:S04]  /*0730*/  SHF.R.U32.HI R14, RZ, 0x17, R11 ;  /* 0x00000017ff0e7819 */ /* 0x000fc8000001160b */
[----:B------:R-:W-:-:S05]  /*0740*/  LOP3.LUT R14, R14, 0xff, RZ, 0xc0, !PT ;  /* 0x000000ff0e0e7812 */ /* 0x000fca00078ec0ff */
[----:B------:R-:W-:-:S04]  /*0750*/  IMAD.IADD R16, R14, 0x1, R13 ;  /* 0x000000010e107824 */ /* 0x000fc800078e020d */
[----:B------:R-:W-:-:S05]  /*0760*/  VIADD R14, R16, 0xffffffff ;  /* 0xffffffff100e7836 */ /* 0x000fca0000000000 */
[----:B------:R-:W-:-:S13]  /*0770*/  ISETP.GE.U32.AND P0, PT, R14, 0xfe, PT ;  /* 0x000000fe0e00780c */ /* 0x000fda0003f06070 */
[----:B------:R-:W-:Y:S05]  /*0780*/  @!P0 BRA `(.L_x_6) ;  /* 0x0000000000808947 */ /* 0x000fea0003800000 */
[----:B------:R-:W-:-:S13]  /*0790*/  ISETP.GT.AND P0, PT, R16, 0xfe, PT ;  /* 0x000000fe1000780c */ /* 0x000fda0003f04270 */
[----:B------:R-:W-:Y:S05]  /*07a0*/  @P0 BRA `(.L_x_7) ;  /* 0x00000000006c0947 */ /* 0x000fea0003800000 */
[----:B------:R-:W-:-:S13]  /*07b0*/  ISETP.GE.AND P0, PT, R16, 0x1, PT ;  /* 0x000000011000780c */ /* 0x000fda0003f06270 */
[----:B------:R-:W-:Y:S05]  /*07c0*/  @P0 BRA `(.L_x_8) ;  /* 0x0000000000980947 */ /* 0x000fea0003800000 */
[----:B------:R-:W-:Y:S02]  /*07d0*/  ISETP.GE.AND P0, PT, R16, -0x18, PT ;  /* 0xffffffe81000780c */ /* 0x000fe40003f06270 */
[----:B------:R-:W-:-:S11]  /*07e0*/  LOP3.LUT R11, R11, 0x80000000, RZ, 0xc0, !PT ;  /* 0x800000000b0b7812 */ /* 0x000fd600078ec0ff */
[----:B------:R-:W-:Y:S05]  /*07f0*/  @!P0 BRA `(.L_x_8) ;  /* 0x00000000008c8947 */ /* 0x000fea0003800000 */
[-CC-:B------:R-:W-:Y:S01]  /*0800*/  FFMA.RZ R13, R0, R18.reuse, R15.reuse ;  /* 0x00000012000d7223 */ /* 0x180fe2000000c00f */
[C---:B------:R-:W-:Y:S02]  /*0810*/  ISETP.NE.AND P3, PT, R16.reuse, RZ, PT ;  /* 0x000000ff1000720c */ /* 0x040fe40003f65270 */
[----:B------:R-:W-:Y:S02]  /*0820*/  ISETP.NE.AND P1, PT, R16, RZ, PT ;  /* 0x000000ff1000720c */ /* 0x000fe40003f25270 */
[----:B------:R-:W-:Y:S01]  /*0830*/  LOP3.LUT R14, R13, 0x7fffff, RZ, 0xc0, !PT ;  /* 0x007fffff0d0e7812 */ /* 0x000fe200078ec0ff */
[CCC-:B------:R-:W-:Y:S01]  /*0840*/  FFMA.RP R13, R0.reuse, R18.reuse, R15.reuse ;  /* 0x00000012000d7223 */ /* 0x1c0fe2000000800f */
[----:B------:R-:W-:Y:S01]  /*0850*/  FFMA.RM R0, R0, R18, R15 ;  /* 0x0000001200007223 */ /* 0x000fe2000000400f */
[----:B------:R-:W-:Y:S01]  /*0860*/  IADD3 R15, PT, PT, R16, 0x20, RZ ;  /* 0x00000020100f7810 */ /* 0x000fe20007ffe0ff */
[----:B------:R-:W-:Y:S01]  /*0870*/  IMAD.MOV R16, RZ, RZ, -R16 ;  /* 0x000000ffff107224 */ /* 0x000fe200078e0a10 */
[----:B------:R-:W-:-:S02]  /*0880*/  LOP3.LUT R14, R14, 0x800000, RZ, 0xfc, !PT ;  /* 0x008000000e0e7812 */ /* 0x000fc400078efcff */
[----:B------:R-:W-:Y:S02]  /*0890*/  FSETP.NEU.FTZ.AND P0, PT, R13, R0, PT ;  /* 0x000000000d00720b */ /* 0x000fe40003f1d000 */
[----:B------:R-:W-:Y:S02]  /*08a0*/  SHF.L.U32 R15, R14, R15, RZ ;  /* 0x0000000f0e0f7219 */ /* 0x000fe400000006ff */
[----:B------:R-:W-:Y:S02]  /*08b0*/  SEL R13, R16, RZ, P3 ;  /* 0x000000ff100d7207 */ /* 0x000fe40001800000 */
[----:B------:R-:W-:Y:S02]  /*08c0*/  ISETP.NE.AND P1, PT, R15, RZ, P1 ;  /* 0x000000ff0f00720c */ /* 0x000fe40000f25270 */
[----:B------:R-:W-:Y:S02]  /*08d0*/  SHF.R.U32.HI R13, RZ, R13, R14 ;  /* 0x0000000dff0d7219 */ /* 0x000fe4000001160e */
[----:B------:R-:W-:-:S02]  /*08e0*/  PLOP3.LUT P0, PT, P0, P1, PT, 0xf8, 0x8f ;  /* 0x00000000008f781c */ /* 0x000fc40000703f70 */
[----:B------:R-:W-:Y:S02]  /*08f0*/  SHF.R.U32.HI R15, RZ, 0x1, R13 ;  /* 0x00000001ff0f7819 */ /* 0x000fe4000001160d */
[----:B------:R-:W-:-:S04]  /*0900*/  SEL R0, RZ, 0x1, !P0 ;  /* 0x00000001ff007807 */ /* 0x000fc80004000000 */
[----:B------:R-:W-:-:S04]  /*0910*/  LOP3.LUT R0, R0, 0x1, R15, 0xf8, !PT ;  /* 0x0000000100007812 */ /* 0x000fc800078ef80f */
[----:B------:R-:W-:-:S05]  /*0920*/  LOP3.LUT R0, R0, R13, RZ, 0xc0, !PT ;  /* 0x0000000d00007212 */ /* 0x000fca00078ec0ff */
[----:B------:R-:W-:-:S05]  /*0930*/  IMAD.IADD R0, R15, 0x1, R0 ;  /* 0x000000010f007824 */ /* 0x000fca00078e0200 */
[----:B------:R-:W-:Y:S01]  /*0940*/  LOP3.LUT R11, R0, R11, RZ, 0xfc, !PT ;  /* 0x0000000b000b7212 */ /* 0x000fe200078efcff */
[----:B------:R-:W-:Y:S06]  /*0950*/  BRA `(.L_x_8) ;  /* 0x0000000000347947 */ /* 0x000fec0003800000 */
.L_x_7:
[----:B------:R-:W-:-:S04]  /*0960*/  LOP3.LUT R11, R11, 0x80000000, RZ, 0xc0, !PT ;  /* 0x800000000b0b7812 */ /* 0x000fc800078ec0ff */
[----:B------:R-:W-:Y:S01]  /*0970*/  LOP3.LUT R11, R11, 0x7f800000, RZ, 0xfc, !PT ;  /* 0x7f8000000b0b7812 */ /* 0x000fe200078efcff */
[----:B------:R-:W-:Y:S06]  /*0980*/  BRA `(.L_x_8) ;  /* 0x0000000000287947 */ /* 0x000fec0003800000 */
.L_x_6:
[----:B------:R-:W-:Y:S01]  /*0990*/  LEA R11, R13, R11, 0x17 ;  /* 0x0000000b0d0b7211 */ /* 0x000fe200078eb8ff */
[----:B------:R-:W-:Y:S06]  /*09a0*/  BRA `(.L_x_8) ;  /* 0x0000000000207947 */ /* 0x000fec0003800000 */
.L_x_5:
[----:B------:R-:W-:-:S04]  /*09b0*/  LOP3.LUT R11, R14, 0x80000000, R11, 0x48, !PT ;  /* 0x800000000e0b7812 */ /* 0x000fc800078e480b */
[----:B------:R-:W-:Y:S01]  /*09c0*/  LOP3.LUT R11, R11, 0x7f800000, RZ, 0xfc, !PT ;  /* 0x7f8000000b0b7812 */ /* 0x000fe200078efcff */
[----:B------:R-:W-:Y:S06]  /*09d0*/  BRA `(.L_x_8) ;  /* 0x0000000000147947 */ /* 0x000fec0003800000 */
.L_x_4:
[----:B------:R-:W-:Y:S01]  /*09e0*/  LOP3.LUT R11, R14, 0x80000000, R11, 0x48, !PT ;  /* 0x800000000e0b7812 */ /* 0x000fe200078e480b */
[----:B------:R-:W-:Y:S06]  /*09f0*/  BRA `(.L_x_8) ;  /* 0x00000000000c7947 */ /* 0x000fec0003800000 */
.L_x_3:
[----:B------:R-:W0:Y:S01]  /*0a00*/  MUFU.RSQ R11, -QNAN ;  /* 0xffc00000000b7908 */ /* 0x000e220000001400 */
[----:B------:R-:W-:Y:S05]  /*0a10*/  BRA `(.L_x_8) ;  /* 0x0000000000047947 */ /* 0x000fea0003800000 */
.L_x_2:
[----:B------:R-:W-:-:S07]  /*0a20*/  FADD.FTZ R11, R0, 6.2831854820251464844 ;  /* 0x40c90fdb000b7421 */ /* 0x000fce0000010000 */
.L_x_8:
[----:B------:R-:W-:-:S04]  /*0a30*/  IMAD.MOV.U32 R13, RZ, RZ, 0x0 ;  /* 0x00000000ff0d7424 */ /* 0x000fc800078e00ff */
[----:B0-----:R-:W-:Y:S05]  /*0a40*/  RET.REL.NODEC R12 `(_ZN3fft16fft_stage_kernelILNS_13TwiddleSourceE1EEEvP6float2PKS2_iiib) ;  /* 0xfffffff40c6c7950 */ /* 0x001fea0003c3ffff */
.L_x_9:
[----:B------:R-:W-:-:S00]  /*0a50*/  BRA `(.L_x_9) ;  /* 0xfffffffc00fc7947 */ /* 0x000fc0000383ffff */
[----:B------:R-:W-:-:S00]  /*0a60*/  NOP ;  /* 0x0000000000007918 */ /* 0x000fc00000000000 */
        /* <DEDUP_REMOVED lines=9> */
.L_x_19:


//--------------------- .text._ZN3fft16fft_stage_kernelILNS_13TwiddleSourceE0EEEvP6float2PKS2_iiib --------------------------
	.section	.text._ZN3fft16fft_stage_kernelILNS_13TwiddleSourceE0EEEvP6float2PKS2_iiib,"ax",@progbits
	.align	128
        .global         _ZN3fft16fft_stage_kernelILNS_13TwiddleSourceE0EEEvP6float2PKS2_iiib
        .type           _ZN3fft16fft_stage_kernelILNS_13TwiddleSourceE0EEEvP6float2PKS2_iiib,@function
        .size           _ZN3fft16fft_stage_kernelILNS_13TwiddleSourceE0EEEvP6float2PKS2_iiib,(.L_x_22 - _ZN3fft16fft_stage_kernelILNS_13TwiddleSourceE0EEEvP6float2PKS2_iiib)
        .other          _ZN3fft16fft_stage_kernelILNS_13TwiddleSourceE0EEEvP6float2PKS2_iiib,@"STO_CUDA_ENTRY STV_DEFAULT"
_ZN3fft16fft_stage_kernelILNS_13TwiddleSourceE0EEEvP6float2PKS2_iiib:
.text._ZN3fft16fft_stage_kernelILNS_13TwiddleSourceE0EEEvP6float2PKS2_iiib:
        /* <DEDUP_REMOVED lines=10> */
[----:B------:R-:W1:Y:S01]  /*00a0*/  LDCU UR4, c[0x0][0x398] ;  /* 0x00007300ff0477ac */ /* 0x000e620008000800 */
[----:B------:R-:W2:Y:S01]  /*00b0*/  LDCU.64 UR6, c[0x0][0x358] ;  /* 0x00006b00ff0677ac */ /* 0x000ea20008000a00 */
[----:B0-----:R-:W-:-:S04]  /*00c0*/  IABS R7, R5 ;  /* 0x0000000500077213 */ /* 0x001fc80000000000 */
[----:B------:R-:W0:Y:S08]  /*00d0*/  I2F.RP R4, R7 ;  /* 0x0000000700047306 */ /* 0x000e300000209400 */
[----:B0-----:R-:W0:Y:S02]  /*00e0*/  MUFU.RCP R4, R4 ;  /* 0x0000000400047308 */ /* 0x001e240000001000 */
[----:B0-----:R-:W-:-:S06]  /*00f0*/  IADD3 R2, PT, PT, R4, 0xffffffe, RZ ;  /* 0x0ffffffe04027810 */ /* 0x001fcc0007ffe0ff */
[----:B------:R0:W3:Y:S02]  /*0100*/  F2I.FTZ.U32.TRUNC.NTZ R3, R2 ;  /* 0x0000000200037305 */ /* 0x0000e4000021f000 */
[----:B0-----:R-:W-:Y:S01]  /*0110*/  HFMA2 R2, -RZ, RZ, 0, 0 ;  /* 0x00000000ff027431 */ /* 0x001fe200000001ff */
[----:B---3--:R-:W-:-:S05]  /*0120*/  IADD3 R6, PT, PT, RZ, -R3, RZ ;  /* 0x80000003ff067210 */ /* 0x008fca0007ffe0ff */
[----:B------:R-:W-:Y:S01]  /*0130*/  IMAD R9, R6, R7, RZ ;  /* 0x0000000706097224 */ /* 0x000fe200078e02ff */
[----:B------:R-:W-:-:S03]  /*0140*/  IABS R6, R0 ;  /* 0x0000000000067213 */ /* 0x000fc60000000000 */
[----:B------:R-:W-:Y:S01]  /*0150*/  IMAD.HI.U32 R3, R3, R9, R2 ;  /* 0x0000000903037227 */ /* 0x000fe200078e0002 */
[----:B------:R-:W-:-:S04]  /*0160*/  LOP3.LUT R2, R0, R5, RZ, 0x3c, !PT ;  /* 0x0000000500027212 */ /* 0x000fc800078e3cff */
[----:B------:R-:W-:Y:S01]  /*0170*/  ISETP.GE.AND P1, PT, R2, RZ, PT ;  /* 0x000000ff0200720c */ /* 0x000fe20003f26270 */
[----:B------:R-:W-:-:S05]  /*0180*/  IMAD.HI.U32 R3, R3, R6, RZ ;  /* 0x0000000603037227 */ /* 0x000fca00078e00ff */
[----:B------:R-:W-:-:S05]  /*0190*/  IADD3 R4, PT, PT, -R3, RZ, RZ ;  /* 0x000000ff03047210 */ /* 0x000fca0007ffe1ff */
[----:B------:R-:W-:-:S05]  /*01a0*/  IMAD R4, R7, R4, R6 ;  /* 0x0000000407047224 */ /* 0x000fca00078e0206 */
[----:B------:R-:W-:-:S13]  /*01b0*/  ISETP.GT.U32.AND P2, PT, R7, R4, PT ;  /* 0x000000040700720c */ /* 0x000fda0003f44070 */
[----:B------:R-:W-:Y:S01]  /*01c0*/  @!P2 IMAD.IADD R4, R4, 0x1, -R7 ;  /* 0x000000010404a824 */ /* 0x000fe200078e0a07 */
[----:B------:R-:W-:Y:S02]  /*01d0*/  @!P2 IADD3 R3, PT, PT, R3, 0x1, RZ ;  /* 0x000000010303a810 */ /* 0x000fe40007ffe0ff */
[----:B------:R-:W-:Y:S02]  /*01e0*/  ISETP.NE.AND P2, PT, R5, RZ, PT ;  /* 0x000000ff0500720c */ /* 0x000fe40003f45270 */
[----:B------:R-:W-:Y:S02]  /*01f0*/  ISETP.GE.U32.AND P0, PT, R4, R7, PT ;  /* 0x000000070400720c */ /* 0x000fe40003f06070 */
[----:B------:R-:W0:Y:S11]  /*0200*/  LDC.64 R6, c[0x0][0x388] ;  /* 0x0000e200ff067b82 */ /* 0x000e360000000a00 */
[----:B------:R-:W-:-:S05]  /*0210*/  @P0 IADD3 R3, PT, PT, R3, 0x1, RZ ;  /* 0x0000000103030810 */ /* 0x000fca0007ffe0ff */
[----:B------:R-:W-:Y:S02]  /*0220*/  IMAD.MOV.U32 R4, RZ, RZ, R3 ;  /* 0x000000ffff047224 */ /* 0x000fe400078e0003 */
[----:B------:R-:W3:Y:S03]  /*0230*/  LDC.64 R2, c[0x0][0x380] ;  /* 0x0000e000ff027b82 */ /* 0x000ee60000000a00 */
[----:B------:R-:W-:Y:S02]  /*0240*/  @!P1 IADD3 R4, PT, PT, -R4, RZ, RZ ;  /* 0x000000ff04049210 */ /* 0x000fe40007ffe1ff */
[----:B------:R-:W-:-:S05]  /*0250*/  @!P2 LOP3.LUT R4, RZ, R5, RZ, 0x33, !PT ;  /* 0x00000005ff04a212 */ /* 0x000fca00078e33ff */
[----:B------:R-:W-:-:S05]  /*0260*/  IMAD R9, R4, R5, RZ ;  /* 0x0000000504097224 */ /* 0x000fca00078e02ff */
[----:B------:R-:W-:-:S04]  /*0270*/  IADD3 R0, PT, PT, R0, -R9, RZ ;  /* 0x8000000900007210 */ /* 0x000fc80007ffe0ff */
[----:B------:R-:W-:Y:S01]  /*0280*/  LEA R9, R9, R0, 0x1 ;  /* 0x0000000009097211 */ /* 0x000fe200078e08ff */
[----:B-1----:R-:W-:Y:S01]  /*0290*/  IMAD R11, R0, UR4, RZ ;  /* 0x00000004000b7c24 */ /* 0x002fe2000f8e02ff */
[----:B------:R-:W1:Y:S03]  /*02a0*/  LDCU.U8 UR4, c[0x0][0x39c] ;  /* 0x00007380ff0477ac */ /* 0x000e660008000000 */
[----:B---3--:R-:W-:-:S04]  /*02b0*/  IMAD.WIDE R2, R9, 0x8, R2 ;  /* 0x0000000809027825 */ /* 0x008fc800078e0202 */
[----:B0-----:R-:W-:Y:S01]  /*02c0*/  IMAD.WIDE R6, R11, 0x8, R6 ;  /* 0x000000080b067825 */ /* 0x001fe200078e0206 */
[----:B--2---:R-:W2:Y:S03]  /*02d0*/  LDG.E.64 R8, desc[UR6][R2.64] ;  /* 0x0000000602087981 */ /* 0x004ea6000c1e1b00 */
[----:B------:R-:W-:Y:S02]  /*02e0*/  IMAD.WIDE R4, R5, 0x8, R2 ;  /* 0x0000000805047825 */ /* 0x000fe400078e0202 */
[----:B------:R-:W3:Y:S04]  /*02f0*/  LDG.E.64 R6, desc[UR6][R6.64] ;  /* 0x0000000606067981 */ /* 0x000ee8000c1e1b00 */
[----:B------:R-:W4:Y:S01]  /*0300*/  LDG.E.64 R10, desc[UR6][R4.64] ;  /* 0x00000006040a7981 */ /* 0x000f22000c1e1b00 */
[----:B-1----:R-:W-:-:S06]  /*0310*/  UPRMT UR4, UR4, 0x8880, URZ ;  /* 0x0000888004047896 */ /* 0x002fcc00080000ff */
[----:B------:R-:W-:-:S04]  /*0320*/  ISETP.NE.AND P0, PT, RZ, UR4, PT ;  /* 0x00000004ff007c0c */ /* 0x000fc8000bf05270 */
[----:B---3--:R-:W-:-:S05]  /*0330*/  FSEL R0, R7, -R7, !P0 ;  /* 0x8000000707007208 */ /* 0x008fca0004000000 */
[-C--:B----4-:R-:W-:Y:S01]  /*0340*/  FMUL R12, R10, R0.reuse ;  /* 0x000000000a0c7220 */ /* 0x090fe20000400000 */
[----:B------:R-:W-:-:S03]  /*0350*/  FMUL R13, R11, R0 ;  /* 0x000000000b0d7220 */ /* 0x000fc60000400000 */
[-C--:B------:R-:W-:Y:S01]  /*0360*/  FFMA R12, R11, R6.reuse, R12 ;  /* 0x000000060b0c7223 */ /* 0x080fe2000000000c */
[----:B------:R-:W-:-:S03]  /*0370*/  FFMA R13, R10, R6, -R13 ;  /* 0x000000060a0d7223 */ /* 0x000fc6000000080d */
[C-C-:B--2---:R-:W-:Y:S01]  /*0380*/  FADD R7, R9.reuse, R12.reuse ;  /* 0x0000000c09077221 */ /* 0x144fe20000000000 */
[C-C-:B------:R-:W-:Y:S01]  /*0390*/  FADD R6, R8.reuse, R13.reuse ;  /* 0x0000000d08067221 */ /* 0x140fe20000000000 */
[----:B------:R-:W-:Y:S01]  /*03a0*/  FADD R9, R9, -R12 ;  /* 0x8000000c09097221 */ /* 0x000fe20000000000 */
[----:B------:R-:W-:-:S03]  /*03b0*/  FADD R8, R8, -R13 ;  /* 0x8000000d08087221 */ /* 0x000fc60000000000 */
[----:B------:R-:W-:Y:S04]  /*03c0*/  STG.E.64 desc[UR6][R2.64], R6 ;  /* 0x0000000602007986 */ /* 0x000fe8000c101b06 */
[----:B------:R-:W-:Y:S01]  /*03d0*/  STG.E.64 desc[UR6][R4.64], R8 ;  /* 0x0000000804007986 */ /* 0x000fe2000c101b06 */
[----:B------:R-:W-:Y:S05]  /*03e0*/  EXIT ;  /* 0x000000000000794d */ /* 0x000fea0003800000 */
.L_x_10:
        /* <DEDUP_REMOVED lines=9> */
.L_x_22:


//--------------------- .text._ZN3fft25pointwise_multiply_kernelEP6float2PKS0_i --------------------------
	.section	.text._ZN3fft25pointwise_multiply_kernelEP6float2PKS0_i,"ax",@progbits
	.align	128
        .global         _ZN3fft25pointwise_multiply_kernelEP6float2PKS0_i
        .type           _ZN3fft25pointwise_multiply_kernelEP6float2PKS0_i,@function
        .size           _ZN3fft25pointwise_multiply_kernelEP6float2PKS0_i,(.L_x_23 - _ZN3fft25pointwise_multiply_kernelEP6float2PKS0_i)
        .other          _ZN3fft25pointwise_multiply_kernelEP6float2PKS0_i,@"STO_CUDA_ENTRY STV_DEFAULT"
_ZN3fft25pointwise_multiply_kernelEP6float2PKS0_i:
.text._ZN3fft25pointwise_multiply_kernelEP6float2PKS0_i:
[----:B------:R-:W-:Y:S01]  /*0000*/  LDC R1, c[0x0][0x37c] ;  /* 0x0000df00ff017b82 */ /* 0x000fe20000000800 */
[----:B------:R-:W0:Y:S07]  /*0010*/  S2R R0, SR_TID.X ;  /* 0x0000000000007919 */ /* 0x000e2e0000002100 */
[----:B------:R-:W0:Y:S01]  /*0020*/  S2UR UR4, SR_CTAID.X ;  /* 0x00000000000479c3 */ /* 0x000e220000002500 */
[----:B------:R-:W1:Y:S07]  /*0030*/  LDCU UR5, c[0x0][0x390] ;  /* 0x00007200ff0577ac */ /* 0x000e6e0008000800 */
[----:B------:R-:W0:Y:S02]  /*0040*/  LDC R7, c[0x0][0x360] ;  /* 0x0000d800ff077b82 */ /* 0x000e240000000800 */
[----:B0-----:R-:W-:-:S05]  /*0050*/  IMAD R7, R7, UR4, R0 ;  /* 0x0000000407077c24 */ /* 0x001fca000f8e0200 */
[----:B-1----:R-:W-:-:S13]  /*0060*/  ISETP.GE.AND P0, PT, R7, UR5, PT ;  /* 0x0000000507007c0c */ /* 0x002fda000bf06270 */
[----:B------:R-:W-:Y:S05]  /*0070*/  @P0 EXIT ;  /* 0x000000000000094d */ /* 0x000fea0003800000 */
[----:B------:R-:W0:Y:S01]  /*0080*/  LDC.64 R4, c[0x0][0x388] ;  /* 0x0000e200ff047b82 */ /* 0x000e220000000a00 */
[----:B------:R-:W1:Y:S07]  /*0090*/  LDCU.64 UR4, c[0x0][0x358] ;  /* 0x00006b00ff0477ac */ /* 0x000e6e0008000a00 */
[----:B------:R-:W2:Y:S01]  /*00a0*/  LDC.64 R2, c[0x0][0x380] ;  /* 0x0000e000ff027b82 */ /* 0x000ea20000000a00 */
[----:B0-----:R-:W-:-:S06]  /*00b0*/  IMAD.WIDE R4, R7, 0x8, R4 ;  /* 0x0000000807047825 */ /* 0x001fcc00078e0204 */
[----:B-1----:R-:W3:Y:S01]  /*00c0*/  LDG.E.64 R4, desc[UR4][R4.64] ;  /* 0x0000000404047981 */ /* 0x002ee2000c1e1b00 */
[----:B--2---:R-:W-:-:S05]  /*00d0*/  IMAD.WIDE R2, R7, 0x8, R2 ;  /* 0x0000000807027825 */ /* 0x004fca00078e0202 */
[----:B------:R-:W3:Y:S02]  /*00e0*/  LDG.E.64 R6, desc[UR4][R2.64] ;  /* 0x0000000402067981 */ /* 0x000ee4000c1e1b00 */
[C---:B---3--:R-:W-:Y:S01]  /*00f0*/  FMUL R9, R7.reuse, R5 ;  /* 0x0000000507097220 */ /* 0x048fe20000400000 */
[----:B------:R-:W-:-:S03]  /*0100*/  FMUL R0, R7, R4 ;  /* 0x0000000407007220 */ /* 0x000fc60000400000 */
[C---:B------:R-:W-:Y:S01]  /*0110*/  FFMA R8, R6.reuse, R4, -R9 ;  /* 0x0000000406087223 */ /* 0x040fe20000000809 */
[----:B------:R-:W-:-:S05]  /*0120*/  FFMA R9, R6, R5, R0 ;  /* 0x0000000506097223 */ /* 0x000fca0000000000 */
[----:B------:R-:W-:Y:S01]  /*0130*/  STG.E.64 desc[UR4][R2.64], R8 ;  /* 0x0000000802007986 */ /* 0x000fe2000c101b04 */
[----:B------:R-:W-:Y:S05]  /*0140*/  EXIT ;  /* 0x000000000000794d */ /* 0x000fea0003800000 */
.L_x_11:
        /* <DEDUP_REMOVED lines=11> */
.L_x_23:


//--------------------- .text._ZN3fft16normalize_kernelEP6float2i --------------------------
	.section	.text._ZN3fft16normalize_kernelEP6float2i,"ax",@progbits
	.align	128
        .global         _ZN3fft16normalize_kernelEP6float2i
        .type           _ZN3fft16normalize_kernelEP6float2i,@function
        .size           _ZN3fft16normalize_kernelEP6float2i,(.L_x_20 - _ZN3fft16normalize_kernelEP6float2i)
        .other          _ZN3fft16normalize_kernelEP6float2i,@"STO_CUDA_ENTRY STV_DEFAULT"
_ZN3fft16normalize_kernelEP6float2i:
.text._ZN3fft16normalize_kernelEP6float2i:
        /* <DEDUP_REMOVED lines=8> */
[----:B------:R-:W-:Y:S01]  /*0080*/  I2FP.F32.S32 R0, UR5 ;  /* 0x0000000500007c45 */ /* 0x000fe20008201400 */
[----:B------:R-:W0:Y:S04]  /*0090*/  LDCU.64 UR4, c[0x0][0x358] ;  /* 0x00006b00ff0477ac */ /* 0x000e280008000a00 */
[----:B------:R-:W-:-:S05]  /*00a0*/  VIADD R3, R0, 0x1800000 ;  /* 0x0180000000037836 */ /* 0x000fca0000000000 */
[----:B------:R-:W-:-:S04]  /*00b0*/  LOP3.LUT R3, R3, 0x7f800000, RZ, 0xc0, !PT ;  /* 0x7f80000003037812 */ /* 0x000fc800078ec0ff */
[----:B------:R-:W-:-:S13]  /*00c0*/  ISETP.GT.U32.AND P0, PT, R3, 0x1ffffff, PT ;  /* 0x01ffffff0300780c */ /* 0x000fda0003f04070 */
[----:B0-----:R-:W-:Y:S05]  /*00d0*/  @P0 BRA `(.L_x_12) ;  /* 0x0000000000100947 */ /* 0x001fea0003800000 */
[----:B------:R-:W-:-:S07]  /*00e0*/  MOV R4, 0x100 ;  /* 0x0000010000047802 */ /* 0x000fce0000000f00 */
[----:B------:R-:W-:Y:S05]  /*00f0*/  CALL.REL.NOINC `($__internal_1_$__cuda_sm20_rcp_rn_f32_slowpath) ;  /* 0x0000000000347944 */ /* 0x000fea0003c00000 */
[----:B------:R-:W-:Y:S01]  /*0100*/  IMAD.MOV.U32 R6, RZ, RZ, R3 ;  /* 0x000000ffff067224 */ /* 0x000fe200078e0003 */
[----:B------:R-:W-:Y:S06]  /*0110*/  BRA `(.L_x_13) ;  /* 0x0000000000107947 */ /* 0x000fec0003800000 */
.L_x_12:
[----:B------:R-:W0:Y:S02]  /*0120*/  MUFU.RCP R3, R0 ;  /* 0x0000000000037308 */ /* 0x000e240000001000 */
[----:B0-----:R-:W-:-:S04]  /*0130*/  FFMA R4, R0, R3, -1 ;  /* 0xbf80000000047423 */ /* 0x001fc80000000003 */
[----:B------:R-:W-:-:S04]  /*0140*/  FADD.FTZ R4, -R4, -RZ ;  /* 0x800000ff04047221 */ /* 0x000fc80000010100 */
[----:B------:R-:W-:-:S07]  /*0150*/  FFMA R6, R3, R4, R3 ;  /* 0x0000000403067223 */ /* 0x000fce0000000003 */
.L_x_13:
[----:B------:R-:W0:Y:S02]  /*0160*/  LDC.64 R4, c[0x0][0x380] ;  /* 0x0000e000ff047b82 */ /* 0x000e240000000a00 */
[----:B0-----:R-:W-:-:S05]  /*0170*/  IMAD.WIDE R2, R2, 0x8, R4 ;  /* 0x0000000802027825 */ /* 0x001fca00078e0204 */
[----:B------:R-:W2:Y:S02]  /*0180*/  LDG.E.64 R4, desc[UR4][R2.64] ;  /* 0x0000000402047981 */ /* 0x000ea4000c1e1b00 */
[-C--:B--2---:R-:W-:Y:S01]  /*0190*/  FMUL R4, R4, R6.reuse ;  /* 0x0000000604047220 */ /* 0x084fe20000400000 */
[----:B------:R-:W-:-:S05]  /*01a0*/  FMUL R5, R5, R6 ;  /* 0x0000000605057220 */ /* 0x000fca0000400000 */
[----:B------:R-:W-:Y:S01]  /*01b0*/  STG.E.64 desc[UR4][R2.64], R4 ;  /* 0x0000000402007986 */ /* 0x000fe2000c101b04 */
[----:B------:R-:W-:Y:S05]  /*01c0*/  EXIT ;  /* 0x000000000000794d */ /* 0x000fea0003800000 */
        .weak           $__internal_1_$__cuda_sm20_rcp_rn_f32_slowpath
        .type           $__internal_1_$__cuda_sm20_rcp_rn_f32_slowpath,@function
        .size           $__internal_1_$__cuda_sm20_rcp_rn_f32_slowpath,(.L_x_20 - $__internal_1_$__cuda_sm20_rcp_rn_f32_slowpath)
$__internal_1_$__cuda_sm20_rcp_rn_f32_slowpath:
[----:B------:R-:W-:-:S05]  /*01d0*/  IMAD.SHL.U32 R3, R0, 0x2, RZ ;  /* 0x0000000200037824 */ /* 0x000fca00078e00ff */
[----:B------:R-:W-:-:S04]  /*01e0*/  SHF.R.U32.HI R3, RZ, 0x18, R3 ;  /* 0x00000018ff037819 */ /* 0x000fc80000011603 */
[----:B------:R-:W-:-:S13]  /*01f0*/  ISETP.NE.U32.AND P0, PT, R3, RZ, PT ;  /* 0x000000ff0300720c */ /* 0x000fda0003f05070 */
[----:B------:R-:W-:Y:S05]  /*0200*/  @P0 BRA `(.L_x_14) ;  /* 0x00000000002c0947 */ /* 0x000fea0003800000 */
[----:B------:R-:W-:-:S05]  /*0210*/  IMAD.SHL.U32 R3, R0, 0x2, RZ ;  /* 0x0000000200037824 */ /* 0x000fca00078e00ff */
[----:B------:R-:W-:-:S13]  /*0220*/  ISETP.NE.AND P0, PT, R3, RZ, PT ;  /* 0x000000ff0300720c */ /* 0x000fda0003f05270 */
[----:B------:R2:W3:Y:S01]  /*0230*/  @!P0 MUFU.RCP R3, R0 ;  /* 0x0000000000038308 */ /* 0x0004e20000001000 */
[----:B------:R-:W-:Y:S05]  /*0240*/  @!P0 BRA `(.L_x_15) ;  /* 0x0000000000a48947 */ /* 0x000fea0003800000 */
[----:B------:R-:W-:-:S04]  /*0250*/  FFMA R5, R0, 1.84467440737095516160e+19, RZ ;  /* 0x5f80000000057823 */ /* 0x000fc800000000ff */
[----:B--2---:R-:W3:Y:S02]  /*0260*/  MUFU.RCP R0, R5 ;  /* 0x0000000500007308 */ /* 0x004ee40000001000 */
[----:B---3--:R-:W-:-:S04]  /*0270*/  FFMA R3, R5, R0, -1 ;  /* 0xbf80000005037423 */ /* 0x008fc80000000000 */
[----:B------:R-:W-:-:S04]  /*0280*/  FADD.FTZ R3, -R3, -RZ ;  /* 0x800000ff03037221 */ /* 0x000fc80000010100 */
[----:B------:R-:W-:-:S04]  /*0290*/  FFMA R0, R0, R3, R0 ;  /* 0x0000000300007223 */ /* 0x000fc80000000000 */
[----:B------:R-:W-:Y:S01]  /*02a0*/  FFMA R3, R0, 1.84467440737095516160e+19, RZ ;  /* 0x5f80000000037823 */ /* 0x000fe200000000ff */
[----:B------:R-:W-:Y:S06]  /*02b0*/  BRA `(.L_x_15) ;  /* 0x0000000000887947 */ /* 0x000fec0003800000 */
.L_x_14:
[----:B------:R-:W-:-:S05]  /*02c0*/  VIADD R5, R3, 0xffffff03 ;  /* 0xffffff0303057836 */ /* 0x000fca0000000000 */
[----:B------:R-:W-:-:S13]  /*02d0*/  ISETP.GT.U32.AND P0, PT, R5, 0x1, PT ;  /* 0x000000010500780c */ /* 0x000fda0003f04070 */
[----:B------:R-:W-:Y:S05]  /*02e0*/  @P0 BRA `(.L_x_16) ;  /* 0x0000000000780947 */ /* 0x000fea0003800000 */
[----:B------:R-:W-:Y:S01]  /*02f0*/  LOP3.LUT R6, R0, 0x7fffff, RZ, 0xc0, !PT ;  /* 0x007fffff00067812 */ /* 0x000fe200078ec0ff */
[----:B------:R-:W-:Y:S02]  /*0300*/  IMAD.MOV.U32 R10, RZ, RZ, 0x3 ;  /* 0x00000003ff0a7424 */ /* 0x000fe400078e00ff */
[----:B------:R-:W-:Y:S01]  /*0310*/  VIADD R3, R3, 0xffffff04 ;  /* 0xffffff0403037836 */ /* 0x000fe20000000000 */
[----:B------:R-:W-:Y:S02]  /*0320*/  LOP3.LUT R6, R6, 0x3f800000, RZ, 0xfc, !PT ;  /* 0x3f80000006067812 */ /* 0x000fe400078efcff */
[----:B------:R-:W-:Y:S02]  /*0330*/  SHF.L.U32 R11, R10, R5, RZ ;  /* 0x000000050a0b7219 */ /* 0x000fe400000006ff */
[----:B------:R-:W0:Y:S02]  /*0340*/  MUFU.RCP R7, R6 ;  /* 0x0000000600077308 */ /* 0x000e240000001000 */
[----:B0-----:R-:W-:-:S04]  /*0350*/  FFMA R8, R6, R7, -1 ;  /* 0xbf80000006087423 */ /* 0x001fc80000000007 */
[----:B------:R-:W-:-:S04]  /*0360*/  FADD.FTZ R8, -R8, -RZ ;  /* 0x800000ff08087221 */ /* 0x000fc80000010100 */
[CCC-:B------:R-:W-:Y:S01]  /*0370*/  FFMA.RM R9, R7.reuse, R8.reuse, R7.reuse ;  /* 0x0000000807097223 */ /* 0x1c0fe20000004007 */
[----:B------:R-:W-:-:S04]  /*0380*/  FFMA.RP R8, R7, R8, R7 ;  /* 0x0000000807087223 */ /* 0x000fc80000008007 */
[C---:B------:R-:W-:Y:S02]  /*0390*/  LOP3.LUT R7, R9.reuse, 0x7fffff, RZ, 0xc0, !PT ;  /* 0x007fffff09077812 */ /* 0x040fe400078ec0ff */
[----:B------:R-:W-:Y:S02]  /*03a0*/  FSETP.NEU.FTZ.AND P0, PT, R9, R8, PT ;  /* 0x000000080900720b */ /* 0x000fe40003f1d000 */
[----:B------:R-:W-:Y:S02]  /*03b0*/  LOP3.LUT R8, R7, 0x800000, RZ, 0xfc, !PT ;  /* 0x0080000007087812 */ /* 0x000fe400078efcff */
[----:B------:R-:W-:Y:S02]  /*03c0*/  SEL R7, RZ, 0xffffffff, !P0 ;  /* 0xffffffffff077807 */ /* 0x000fe40004000000 */
[----:B------:R-:W-:Y:S02]  /*03d0*/  LOP3.LUT R6, R11, R8, RZ, 0xc0, !PT ;  /* 0x000000080b067212 */ /* 0x000fe400078ec0ff */
[----:B------:R-:W-:-:S02]  /*03e0*/  IADD3 R7, PT, PT, -R7, RZ, RZ ;  /* 0x000000ff07077210 */ /* 0x000fc40007ffe1ff */
[-C--:B------:R-:W-:Y:S02]  /*03f0*/  SHF.R.U32.HI R6, RZ, R5.reuse, R6 ;  /* 0x00000005ff067219 */ /* 0x080fe40000011606 */
[--C-:B------:R-:W-:Y:S02]  /*0400*/  LOP3.LUT P1, RZ, R7, R5, R8.reuse, 0xf8, !PT ;  /* 0x0000000507ff7212 */ /* 0x100fe4000782f808 */
[C---:B------:R-:W-:Y:S02]  /*0410*/  LOP3.LUT P0, RZ, R6.reuse, 0x1, RZ, 0xc0, !PT ;  /* 0x0000000106ff7812 */ /* 0x040fe4000780c0ff */
[----:B------:R-:W-:Y:S02]  /*0420*/  LOP3.LUT P2, RZ, R6, 0x2, RZ, 0xc0, !PT ;  /* 0x0000000206ff7812 */ /* 0x000fe4000784c0ff */
[----:B------:R-:W-:Y:S02]  /*0430*/  SHF.R.U32.HI R3, RZ, R3, R8 ;  /* 0x00000003ff037219 */ /* 0x000fe40000011608 */
[----:B------:R-:W-:-:S02]  /*0440*/  PLOP3.LUT P0, PT, P0, P1, P2, 0xe0, 0x0 ;  /* 0x000000000000781c */ /* 0x000fc40000703c20 */
[----:B------:R-:W-:Y:S02]  /*0450*/  LOP3.LUT P1, RZ, R0, 0x7fffff, RZ, 0xc0, !PT ;  /* 0x007fffff00ff7812 */ /* 0x000fe4000782c0ff */
[----:B------:R-:W-:-:S05]  /*0460*/  SEL R5, RZ, 0x1, !P0 ;  /* 0x00000001ff057807 */ /* 0x000fca0004000000 */
[----:B------:R-:W-:-:S05]  /*0470*/  IMAD.MOV R5, RZ, RZ, -R5 ;  /* 0x000000ffff057224 */ /* 0x000fca00078e0a05 */
[----:B------:R-:W-:-:S13]  /*0480*/  ISETP.GE.AND P0, PT, R5, RZ, PT ;  /* 0x000000ff0500720c */ /* 0x000fda0003f06270 */
[----:B------:R-:W-:-:S05]  /*0490*/  @!P0 VIADD R3, R3, 0x1 ;  /* 0x0000000103038836 */ /* 0x000fca0000000000 */
[----:B------:R-:W-:-:S04]  /*04a0*/  @!P1 SHF.L.U32 R3, R3, 0x1, RZ ;  /* 0x0000000103039819 */ /* 0x000fc800000006ff */
[----:B------:R-:W-:Y:S01]  /*04b0*/  LOP3.LUT R3, R3, 0x80000000, R0, 0xf8, !PT ;  /* 0x8000000003037812 */ /* 0x000fe200078ef800 */
[----:B------:R-:W-:Y:S06]  /*04c0*/  BRA `(.L_x_15) ;  /* 0x0000000000047947 */ /* 0x000fec0003800000 */
.L_x_16:
[----:B------:R0:W1:Y:S02]  /*04d0*/  MUFU.RCP R3, R0 ;  /* 0x0000000000037308 */ /* 0x0000640000001000 */
.L_x_15:
[----:B------:R-:W-:-:S04]  /*04e0*/  IMAD.MOV.U32 R5, RZ, RZ, 0x0 ;  /* 0x00000000ff057424 */ /* 0x000fc800078e00ff */
[----:B0123--:R-:W-:Y:S05]  /*04f0*/  RET.REL.NODEC R4 `(_ZN3fft16normalize_kernelEP6float2i) ;  /* 0xfffffff804c07950 */ /* 0x00ffea0003c3ffff */
.L_x_17:
        /* <DEDUP_REMOVED lines=16> */
.L_x_20:


//--------------------- .text._ZN3fft18bit_reverse_kernelEP6float2ii --------------------------
	.section	.text._ZN3fft18bit_reverse_kernelEP6float2ii,"ax",@progbits
	.align	128
        .global         _ZN3fft18bit_reverse_kernelEP6float2ii
        .type           _ZN3fft18bit_reverse_kernelEP6float2ii,@function
        .size           _ZN3fft18bit_reverse_kernelEP6float2ii,(.L_x_25 - _ZN3fft18bit_reverse_kernelEP6float2ii)
        .other          _ZN3fft18bit_reverse_kernelEP6float2ii,@"STO_CUDA_ENTRY STV_DEFAULT"
_ZN3fft18bit_reverse_kernelEP6float2ii:
.text._ZN3fft18bit_reverse_kernelEP6float2ii:
        /* <DEDUP_REMOVED lines=8> */
[----:B------:R-:W0:Y:S01]  /*0080*/  LDCU UR4, c[0x0][0x38c] ;  /* 0x00007180ff0477ac */ /* 0x000e220008000800 */
[----:B------:R-:W1:Y:S01]  /*0090*/  BREV R0, R7 ;  /* 0x0000000700007301 */ /* 0x000e620000000000 */
[----:B0-----:R-:W-:-:S06]  /*00a0*/  UIADD3 UR4, UPT, UPT, -UR4, 0x20, URZ ;  /* 0x0000002004047890 */ /* 0x001fcc000fffe1ff */
[----:B-1----:R-:W-:-:S04]  /*00b0*/  SHF.R.U32.HI R0, RZ, UR4, R0 ;  /* 0x00000004ff007c19 */ /* 0x002fc80008011600 */
[----:B------:R-:W-:-:S13]  /*00c0*/  ISETP.GT.U32.AND P0, PT, R0, R7, PT ;  /* 0x000000070000720c */ /* 0x000fda0003f04070 */
[----:B------:R-:W-:Y:S05]  /*00d0*/  @!P0 EXIT ;  /* 0x000000000000894d */ /* 0x000fea0003800000 */
[----:B------:R-:W0:Y:S01]  /*00e0*/  LDC.64 R2, c[0x0][0x380] ;  /* 0x0000e000ff027b82 */ /* 0x000e220000000a00 */
[----:B------:R-:W1:Y:S01]  /*00f0*/  LDCU.64 UR4, c[0x0][0x358] ;  /* 0x00006b00ff0477ac */ /* 0x000e620008000a00 */
[----:B0-----:R-:W-:-:S04]  /*0100*/  IMAD.WIDE.U32 R4, R0, 0x8, R2 ;  /* 0x0000000800047825 */ /* 0x001fc800078e0002 */
[----:B------:R-:W-:Y:S01]  /*0110*/  IMAD.WIDE R2, R7, 0x8, R2 ;  /* 0x0000000807027825 */ /* 0x000fe200078e0202 */
[----:B-1----:R-:W2:Y:S04]  /*0120*/  LDG.E.64 R8, desc[UR4][R4.64] ;  /* 0x0000000404087981 */ /* 0x002ea8000c1e1b00 */
[----:B------:R-:W3:Y:S04]  /*0130*/  LDG.E.64 R6, desc[UR4][R2.64] ;  /* 0x0000000402067981 */ /* 0x000ee8000c1e1b00 */
[----:B--2---:R-:W-:Y:S04]  /*0140*/  STG.E.64 desc[UR4][R2.64], R8 ;  /* 0x0000000802007986 */ /* 0x004fe8000c101b04 */
[----:B---3--:R-:W-:Y:S01]  /*0150*/  STG.E.64 desc[UR4][R4.64], R6 ;  /* 0x0000000604007986 */ /* 0x008fe2000c101b04 */
[----:B------:R-:W-:Y:S05]  /*0160*/  EXIT ;  /* 0x000000000000794d */ /* 0x000fea0003800000 */
.L_x_18:
        /* <DEDUP_REMOVED lines=9> */
.L_x_25:


//--------------------- .nv.shared.reserved.0     --------------------------
	.section	.nv.shared.reserved.0,"aw",@nobits
	.weak		__nv_reservedSMEM_offset_0_alias
	.size		__nv_reservedSMEM_offset_0_alias, 0, 64
	.other		__nv_reservedSMEM_offset_0_alias,@"STO_CUDA_RESERVED_SHARED STV_DEFAULT"
__nv_reservedSMEM_offset_0_alias:
	.zero		0
	.zero		64


//--------------------- .nv.constant0._ZN3fft16fft_stage_kernelILNS_13TwiddleSourceE1EEEvP6float2PKS2_iiib --------------------------
	.section	.nv.constant0._ZN3fft16fft_stage_kernelILNS_13TwiddleSourceE1EEEvP6float2PKS2_iiib,"a",@progbits
	.sectionflags	@""
	.align	4
.nv.constant0._ZN3fft16fft_stage_kernelILNS_13TwiddleSourceE1EEEvP6float2PKS2_iiib:
	.zero		925


//--------------------- .nv.constant0._ZN3fft16fft_stage_kernelILNS_13TwiddleSourceE0EEEvP6float2PKS2_iiib --------------------------
	.section	.nv.constant0._ZN3fft16fft_stage_kernelILNS_13TwiddleSourceE0EEEvP6float2PKS2_iiib,"a",@progbits
	.sectionflags	@""
	.align	4
.nv.constant0._ZN3fft16fft_stage_kernelILNS_13TwiddleSourceE0EEEvP6float2PKS2_iiib:
	.zero		925


//--------------------- .nv.constant0._ZN3fft25pointwise_multiply_kernelEP6float2PKS0_i --------------------------
	.section	.nv.constant0._ZN3fft25pointwise_multiply_kernelEP6float2PKS0_i,"a",@progbits
	.sectionflags	@""
	.align	4
.nv.constant0._ZN3fft25pointwise_multiply_kernelEP6float2PKS0_i:
	.zero		916


//--------------------- .nv.constant0._ZN3fft16normalize_kernelEP6float2i --------------------------
	.section	.nv.constant0._ZN3fft16normalize_kernelEP6float2i,"a",@progbits
	.sectionflags	@""
	.align	4
.nv.constant0._ZN3fft16normalize_kernelEP6float2i:
	.zero		908


//--------------------- .nv.constant0._ZN3fft18bit_reverse_kernelEP6float2ii --------------------------
	.section	.nv.constant0._ZN3fft18bit_reverse_kernelEP6float2ii,"a",@progbits
	.sectionflags	@""
	.align	4
.nv.constant0._ZN3fft18bit_reverse_kernelEP6float2ii:
	.zero		912


//--------------------- SYMBOLS --------------------------

	.type		.nv.reservedSmem.offset0,@object
	.size		.nv.reservedSmem.offset0,0x4
